//
// Generated by NVIDIA NVVM Compiler
//
// Compiler Build ID: CL-36424714
// Cuda compilation tools, release 13.0, V13.0.88
// Based on NVVM 20.0.0
//

.version 9.0
.target sm_100
.address_size 64

	// .globl	_Z18share_mulmat_blockPfS_S_i
// _ZZ18share_mulmat_blockPfS_S_iE2As has been demoted
// _ZZ18share_mulmat_blockPfS_S_iE2Bs has been demoted
.extern .shared .align 16 .b8 B_col[];
.extern .shared .align 16 .b8 A_row[];

.visible .entry _Z18share_mulmat_blockPfS_S_i(
	.param .u64 .ptr .align 1 _Z18share_mulmat_blockPfS_S_i_param_0,
	.param .u64 .ptr .align 1 _Z18share_mulmat_blockPfS_S_i_param_1,
	.param .u64 .ptr .align 1 _Z18share_mulmat_blockPfS_S_i_param_2,
	.param .u32 _Z18share_mulmat_blockPfS_S_i_param_3
)
{
	.reg .pred 	%p<10>;
	.reg .b32 	%r<42>;
	.reg .b32 	%f<63>;
	.reg .b64 	%rd<13>;
	// demoted variable
	.shared .align 4 .b8 _ZZ18share_mulmat_blockPfS_S_iE2As[1024];
	// demoted variable
	.shared .align 4 .b8 _ZZ18share_mulmat_blockPfS_S_iE2Bs[1024];
	ld.param.u64 	%rd3, [_Z18share_mulmat_blockPfS_S_i_param_0];
	ld.param.u64 	%rd4, [_Z18share_mulmat_blockPfS_S_i_param_1];
	ld.param.u64 	%rd5, [_Z18share_mulmat_blockPfS_S_i_param_2];
	ld.param.u32 	%r24, [_Z18share_mulmat_blockPfS_S_i_param_3];
	mov.u32 	%r37, %tid.x;
	mov.u32 	%r39, %tid.y;
	mov.u32 	%r25, %ctaid.x;
	mov.u32 	%r26, %ctaid.y;
	shl.b32 	%r27, %r26, 4;
	add.s32 	%r3, %r27, %r39;
	shl.b32 	%r4, %r25, 4;
	add.s32 	%r5, %r4, %r37;
	setp.lt.s32 	%p1, %r24, 1;
	mov.f32 	%f62, 0f00000000;
	@%p1 bra 	$L__BB0_7;
	add.s32 	%r28, %r24, 15;
	shr.u32 	%r29, %r28, 4;
	shl.b32 	%r30, %r39, 6;
	mov.u32 	%r31, _ZZ18share_mulmat_blockPfS_S_iE2As;
	add.s32 	%r6, %r31, %r30;
	shl.b32 	%r32, %r37, 2;
	add.s32 	%r7, %r6, %r32;
	mov.u32 	%r33, _ZZ18share_mulmat_blockPfS_S_iE2Bs;
	add.s32 	%r9, %r33, %r32;
	add.s32 	%r8, %r9, %r30;
	neg.s32 	%r41, %r29;
	mad.lo.s32 	%r34, %r39, %r24, %r37;
	add.s32 	%r40, %r34, %r4;
	shl.b32 	%r12, %r24, 4;
	mad.lo.s32 	%r38, %r24, %r3, %r37;
	cvta.to.global.u64 	%rd1, %rd4;
	cvta.to.global.u64 	%rd2, %rd5;
	mov.f32 	%f62, 0f00000000;
$L__BB0_2:
	setp.ge.u32 	%p2, %r3, %r24;
	setp.ge.s32 	%p3, %r37, %r24;
	mov.f32 	%f60, 0f00000000;
	or.pred  	%p4, %p2, %p3;
	@%p4 bra 	$L__BB0_4;
	mul.wide.u32 	%rd6, %r38, 4;
	add.s64 	%rd7, %rd1, %rd6;
	ld.global.f32 	%f60, [%rd7];
$L__BB0_4:
	setp.ge.u32 	%p5, %r5, %r24;
	st.shared.f32 	[%r7], %f60;
	setp.ge.s32 	%p6, %r39, %r24;
	mov.f32 	%f61, 0f00000000;
	or.pred  	%p7, %p6, %p5;
	@%p7 bra 	$L__BB0_6;
	mul.wide.u32 	%rd8, %r40, 4;
	add.s64 	%rd9, %rd2, %rd8;
	ld.global.f32 	%f61, [%rd9];
$L__BB0_6:
	st.shared.f32 	[%r8], %f61;
	bar.sync 	0;
	ld.shared.f32 	%f12, [%r6];
	ld.shared.f32 	%f13, [%r9];
	fma.rn.f32 	%f14, %f12, %f13, %f62;
	ld.shared.f32 	%f15, [%r6+4];
	ld.shared.f32 	%f16, [%r9+64];
	fma.rn.f32 	%f17, %f15, %f16, %f14;
	ld.shared.f32 	%f18, [%r6+8];
	ld.shared.f32 	%f19, [%r9+128];
	fma.rn.f32 	%f20, %f18, %f19, %f17;
	ld.shared.f32 	%f21, [%r6+12];
	ld.shared.f32 	%f22, [%r9+192];
	fma.rn.f32 	%f23, %f21, %f22, %f20;
	ld.shared.f32 	%f24, [%r6+16];
	ld.shared.f32 	%f25, [%r9+256];
	fma.rn.f32 	%f26, %f24, %f25, %f23;
	ld.shared.f32 	%f27, [%r6+20];
	ld.shared.f32 	%f28, [%r9+320];
	fma.rn.f32 	%f29, %f27, %f28, %f26;
	ld.shared.f32 	%f30, [%r6+24];
	ld.shared.f32 	%f31, [%r9+384];
	fma.rn.f32 	%f32, %f30, %f31, %f29;
	ld.shared.f32 	%f33, [%r6+28];
	ld.shared.f32 	%f34, [%r9+448];
	fma.rn.f32 	%f35, %f33, %f34, %f32;
	ld.shared.f32 	%f36, [%r6+32];
	ld.shared.f32 	%f37, [%r9+512];
	fma.rn.f32 	%f38, %f36, %f37, %f35;
	ld.shared.f32 	%f39, [%r6+36];
	ld.shared.f32 	%f40, [%r9+576];
	fma.rn.f32 	%f41, %f39, %f40, %f38;
	ld.shared.f32 	%f42, [%r6+40];
	ld.shared.f32 	%f43, [%r9+640];
	fma.rn.f32 	%f44, %f42, %f43, %f41;
	ld.shared.f32 	%f45, [%r6+44];
	ld.shared.f32 	%f46, [%r9+704];
	fma.rn.f32 	%f47, %f45, %f46, %f44;
	ld.shared.f32 	%f48, [%r6+48];
	ld.shared.f32 	%f49, [%r9+768];
	fma.rn.f32 	%f50, %f48, %f49, %f47;
	ld.shared.f32 	%f51, [%r6+52];
	ld.shared.f32 	%f52, [%r9+832];
	fma.rn.f32 	%f53, %f51, %f52, %f50;
	ld.shared.f32 	%f54, [%r6+56];
	ld.shared.f32 	%f55, [%r9+896];
	fma.rn.f32 	%f56, %f54, %f55, %f53;
	ld.shared.f32 	%f57, [%r6+60];
	ld.shared.f32 	%f58, [%r9+960];
	fma.rn.f32 	%f62, %f57, %f58, %f56;
	bar.sync 	0;
	add.s32 	%r41, %r41, 1;
	setp.ne.s32 	%p8, %r41, 0;
	add.s32 	%r40, %r40, %r12;
	add.s32 	%r39, %r39, 16;
	add.s32 	%r38, %r38, 16;
	add.s32 	%r37, %r37, 16;
	@%p8 bra 	$L__BB0_2;
$L__BB0_7:
	max.s32 	%r35, %r3, %r5;
	setp.ge.s32 	%p9, %r35, %r24;
	@%p9 bra 	$L__BB0_9;
	mad.lo.s32 	%r36, %r24, %r3, %r5;
	cvta.to.global.u64 	%rd10, %rd3;
	mul.wide.u32 	%rd11, %r36, 4;
	add.s64 	%rd12, %rd10, %rd11;
	st.global.f32 	[%rd12], %f62;
$L__BB0_9:
	ret;

}
	// .globl	_Z16share_mulmat_rowPfS_S_i
.visible .entry _Z16share_mulmat_rowPfS_S_i(
	.param .u64 .ptr .align 1 _Z16share_mulmat_rowPfS_S_i_param_0,
	.param .u64 .ptr .align 1 _Z16share_mulmat_rowPfS_S_i_param_1,
	.param .u64 .ptr .align 1 _Z16share_mulmat_rowPfS_S_i_param_2,
	.param .u32 _Z16share_mulmat_rowPfS_S_i_param_3
)
{
	.reg .pred 	%p<16>;
	.reg .b32 	%r<60>;
	.reg .b32 	%f<116>;
	.reg .b64 	%rd<20>;

	ld.param.u64 	%rd6, [_Z16share_mulmat_rowPfS_S_i_param_0];
	ld.param.u64 	%rd8, [_Z16share_mulmat_rowPfS_S_i_param_1];
	ld.param.u64 	%rd7, [_Z16share_mulmat_rowPfS_S_i_param_2];
	ld.param.u32 	%r29, [_Z16share_mulmat_rowPfS_S_i_param_3];
	cvta.to.global.u64 	%rd1, %rd8;
	mov.u32 	%r30, %ctaid.x;
	mov.u32 	%r1, %ntid.x;
	mov.u32 	%r2, %tid.x;
	mad.lo.s32 	%r3, %r30, %r1, %r2;
	setp.ge.s32 	%p1, %r3, %r29;
	setp.lt.s32 	%p2, %r29, 1;
	or.pred  	%p3, %p1, %p2;
	@%p3 bra 	$L__BB1_20;
	mul.lo.s32 	%r4, %r29, %r3;
	and.b32  	%r5, %r29, 15;
	add.s32 	%r6, %r5, -1;
	and.b32  	%r7, %r29, 7;
	add.s32 	%r8, %r7, -1;
	and.b32  	%r9, %r29, 2147483632;
	and.b32  	%r10, %r29, 3;
	neg.s32 	%r11, %r9;
	add.s64 	%rd2, %rd1, 32;
	cvta.to.global.u64 	%rd3, %rd6;
	cvta.to.global.u64 	%rd4, %rd7;
	mov.b32 	%r52, 0;
$L__BB1_2:
	mov.b32 	%r53, 0;
$L__BB1_3:
	add.s32 	%r14, %r53, %r2;
	setp.ge.s32 	%p4, %r14, %r29;
	@%p4 bra 	$L__BB1_5;
	mad.lo.s32 	%r33, %r14, %r29, %r52;
	mul.wide.s32 	%rd9, %r33, 4;
	add.s64 	%rd10, %rd4, %rd9;
	ld.global.f32 	%f15, [%rd10];
	shl.b32 	%r34, %r14, 2;
	mov.u32 	%r35, B_col;
	add.s32 	%r36, %r35, %r34;
	st.shared.f32 	[%r36], %f15;
$L__BB1_5:
	add.s32 	%r53, %r53, %r1;
	setp.lt.s32 	%p5, %r53, %r29;
	@%p5 bra 	$L__BB1_3;
	setp.lt.u32 	%p6, %r29, 16;
	bar.sync 	0;
	mov.f32 	%f115, 0f00000000;
	mov.b32 	%r58, 0;
	@%p6 bra 	$L__BB1_9;
	mov.u32 	%r39, B_col;
	add.s32 	%r54, %r39, 32;
	mov.f32 	%f115, 0f00000000;
	mov.u32 	%r55, %r4;
	mov.u32 	%r56, %r11;
$L__BB1_8:
	.pragma "nounroll";
	mul.wide.s32 	%rd11, %r55, 4;
	add.s64 	%rd12, %rd2, %rd11;
	ld.global.f32 	%f19, [%rd12+-32];
	ld.shared.v4.f32 	{%f20, %f21, %f22, %f23}, [%r54+-32];
	fma.rn.f32 	%f24, %f19, %f20, %f115;
	ld.global.f32 	%f25, [%rd12+-28];
	fma.rn.f32 	%f26, %f25, %f21, %f24;
	ld.global.f32 	%f27, [%rd12+-24];
	fma.rn.f32 	%f28, %f27, %f22, %f26;
	ld.global.f32 	%f29, [%rd12+-20];
	fma.rn.f32 	%f30, %f29, %f23, %f28;
	ld.global.f32 	%f31, [%rd12+-16];
	ld.shared.v4.f32 	{%f32, %f33, %f34, %f35}, [%r54+-16];
	fma.rn.f32 	%f36, %f31, %f32, %f30;
	ld.global.f32 	%f37, [%rd12+-12];
	fma.rn.f32 	%f38, %f37, %f33, %f36;
	ld.global.f32 	%f39, [%rd12+-8];
	fma.rn.f32 	%f40, %f39, %f34, %f38;
	ld.global.f32 	%f41, [%rd12+-4];
	fma.rn.f32 	%f42, %f41, %f35, %f40;
	ld.global.f32 	%f43, [%rd12];
	ld.shared.v4.f32 	{%f44, %f45, %f46, %f47}, [%r54];
	fma.rn.f32 	%f48, %f43, %f44, %f42;
	ld.global.f32 	%f49, [%rd12+4];
	fma.rn.f32 	%f50, %f49, %f45, %f48;
	ld.global.f32 	%f51, [%rd12+8];
	fma.rn.f32 	%f52, %f51, %f46, %f50;
	ld.global.f32 	%f53, [%rd12+12];
	fma.rn.f32 	%f54, %f53, %f47, %f52;
	ld.global.f32 	%f55, [%rd12+16];
	ld.shared.v4.f32 	{%f56, %f57, %f58, %f59}, [%r54+16];
	fma.rn.f32 	%f60, %f55, %f56, %f54;
	ld.global.f32 	%f61, [%rd12+20];
	fma.rn.f32 	%f62, %f61, %f57, %f60;
	ld.global.f32 	%f63, [%rd12+24];
	fma.rn.f32 	%f64, %f63, %f58, %f62;
	ld.global.f32 	%f65, [%rd12+28];
	fma.rn.f32 	%f115, %f65, %f59, %f64;
	add.s32 	%r56, %r56, 16;
	add.s32 	%r55, %r55, 16;
	add.s32 	%r54, %r54, 64;
	setp.ne.s32 	%p7, %r56, 0;
	mov.u32 	%r58, %r9;
	@%p7 bra 	$L__BB1_8;
$L__BB1_9:
	setp.eq.s32 	%p8, %r5, 0;
	@%p8 bra 	$L__BB1_19;
	setp.lt.u32 	%p9, %r6, 7;
	@%p9 bra 	$L__BB1_12;
	add.s32 	%r40, %r58, %r4;
	mul.wide.s32 	%rd13, %r40, 4;
	add.s64 	%rd14, %rd1, %rd13;
	ld.global.f32 	%f67, [%rd14];
	shl.b32 	%r41, %r58, 2;
	mov.u32 	%r42, B_col;
	add.s32 	%r43, %r42, %r41;
	ld.shared.f32 	%f68, [%r43];
	fma.rn.f32 	%f69, %f67, %f68, %f115;
	ld.global.f32 	%f70, [%rd14+4];
	ld.shared.f32 	%f71, [%r43+4];
	fma.rn.f32 	%f72, %f70, %f71, %f69;
	ld.global.f32 	%f73, [%rd14+8];
	ld.shared.f32 	%f74, [%r43+8];
	fma.rn.f32 	%f75, %f73, %f74, %f72;
	ld.global.f32 	%f76, [%rd14+12];
	ld.shared.f32 	%f77, [%r43+12];
	fma.rn.f32 	%f78, %f76, %f77, %f75;
	ld.global.f32 	%f79, [%rd14+16];
	ld.shared.f32 	%f80, [%r43+16];
	fma.rn.f32 	%f81, %f79, %f80, %f78;
	ld.global.f32 	%f82, [%rd14+20];
	ld.shared.f32 	%f83, [%r43+20];
	fma.rn.f32 	%f84, %f82, %f83, %f81;
	ld.global.f32 	%f85, [%rd14+24];
	ld.shared.f32 	%f86, [%r43+24];
	fma.rn.f32 	%f87, %f85, %f86, %f84;
	ld.global.f32 	%f88, [%rd14+28];
	ld.shared.f32 	%f89, [%r43+28];
	fma.rn.f32 	%f115, %f88, %f89, %f87;
	add.s32 	%r58, %r58, 8;
$L__BB1_12:
	setp.eq.s32 	%p10, %r7, 0;
	@%p10 bra 	$L__BB1_19;
	setp.lt.u32 	%p11, %r8, 3;
	@%p11 bra 	$L__BB1_15;
	add.s32 	%r44, %r58, %r4;
	mul.wide.s32 	%rd15, %r44, 4;
	add.s64 	%rd16, %rd1, %rd15;
	ld.global.f32 	%f91, [%rd16];
	shl.b32 	%r45, %r58, 2;
	mov.u32 	%r46, B_col;
	add.s32 	%r47, %r46, %r45;
	ld.shared.f32 	%f92, [%r47];
	fma.rn.f32 	%f93, %f91, %f92, %f115;
	ld.global.f32 	%f94, [%rd16+4];
	ld.shared.f32 	%f95, [%r47+4];
	fma.rn.f32 	%f96, %f94, %f95, %f93;
	ld.global.f32 	%f97, [%rd16+8];
	ld.shared.f32 	%f98, [%r47+8];
	fma.rn.f32 	%f99, %f97, %f98, %f96;
	ld.global.f32 	%f100, [%rd16+12];
	ld.shared.f32 	%f101, [%r47+12];
	fma.rn.f32 	%f115, %f100, %f101, %f99;
	add.s32 	%r58, %r58, 4;
$L__BB1_15:
	setp.eq.s32 	%p12, %r10, 0;
	@%p12 bra 	$L__BB1_19;
	setp.eq.s32 	%p13, %r10, 1;
	add.s32 	%r48, %r58, %r4;
	mul.wide.s32 	%rd17, %r48, 4;
	add.s64 	%rd5, %rd1, %rd17;
	ld.global.f32 	%f102, [%rd5];
	shl.b32 	%r49, %r58, 2;
	mov.u32 	%r50, B_col;
	add.s32 	%r27, %r50, %r49;
	ld.shared.f32 	%f103, [%r27];
	fma.rn.f32 	%f115, %f102, %f103, %f115;
	@%p13 bra 	$L__BB1_19;
	setp.eq.s32 	%p14, %r10, 2;
	ld.global.f32 	%f104, [%rd5+4];
	ld.shared.f32 	%f105, [%r27+4];
	fma.rn.f32 	%f115, %f104, %f105, %f115;
	@%p14 bra 	$L__BB1_19;
	ld.global.f32 	%f106, [%rd5+8];
	ld.shared.f32 	%f107, [%r27+8];
	fma.rn.f32 	%f115, %f106, %f107, %f115;
$L__BB1_19:
	add.s32 	%r51, %r52, %r4;
	mul.wide.s32 	%rd18, %r51, 4;
	add.s64 	%rd19, %rd3, %rd18;
	st.global.f32 	[%rd19], %f115;
	bar.sync 	0;
	add.s32 	%r52, %r52, 1;
	setp.ne.s32 	%p15, %r52, %r29;
	@%p15 bra 	$L__BB1_2;
$L__BB1_20:
	ret;

}
	// .globl	_Z16share_mulmat_colPfS_S_i
.visible .entry _Z16share_mulmat_colPfS_S_i(
	.param .u64 .ptr .align 1 _Z16share_mulmat_colPfS_S_i_param_0,
	.param .u64 .ptr .align 1 _Z16share_mulmat_colPfS_S_i_param_1,
	.param .u64 .ptr .align 1 _Z16share_mulmat_colPfS_S_i_param_2,
	.param .u32 _Z16share_mulmat_colPfS_S_i_param_3
)
{
	.reg .pred 	%p<16>;
	.reg .b32 	%r<62>;
	.reg .b32 	%f<116>;
	.reg .b64 	%rd<51>;

	ld.param.u64 	%rd7, [_Z16share_mulmat_colPfS_S_i_param_1];
	ld.param.u64 	%rd8, [_Z16share_mulmat_colPfS_S_i_param_2];
	ld.param.u32 	%r29, [_Z16share_mulmat_colPfS_S_i_param_3];
	cvta.to.global.u64 	%rd1, %rd8;
	mov.u32 	%r30, %ctaid.x;
	mov.u32 	%r1, %ntid.x;
	mov.u32 	%r2, %tid.x;
	mad.lo.s32 	%r3, %r30, %r1, %r2;
	setp.ge.s32 	%p1, %r3, %r29;
	setp.lt.s32 	%p2, %r29, 1;
	or.pred  	%p3, %p1, %p2;
	@%p3 bra 	$L__BB2_20;
	add.s32 	%r4, %r29, -1;
	and.b32  	%r5, %r29, 15;
	and.b32  	%r6, %r29, 7;
	and.b32  	%r7, %r29, 2147483632;
	and.b32  	%r8, %r29, 3;
	neg.s32 	%r9, %r7;
	shl.b32 	%r10, %r29, 4;
	cvta.to.global.u64 	%rd2, %rd7;
	mov.b32 	%r54, 0;
	mul.wide.u32 	%rd4, %r29, 4;
$L__BB2_2:
	mul.lo.s32 	%r12, %r54, %r29;
	mov.b32 	%r55, 0;
$L__BB2_3:
	add.s32 	%r14, %r55, %r2;
	setp.ge.s32 	%p4, %r14, %r29;
	@%p4 bra 	$L__BB2_5;
	add.s32 	%r33, %r14, %r12;
	mul.wide.s32 	%rd9, %r33, 4;
	add.s64 	%rd10, %rd2, %rd9;
	ld.global.f32 	%f15, [%rd10];
	shl.b32 	%r34, %r14, 2;
	mov.u32 	%r35, A_row;
	add.s32 	%r36, %r35, %r34;
	st.shared.f32 	[%r36], %f15;
$L__BB2_5:
	add.s32 	%r55, %r55, %r1;
	setp.lt.s32 	%p5, %r55, %r29;
	@%p5 bra 	$L__BB2_3;
	setp.lt.u32 	%p6, %r4, 15;
	bar.sync 	0;
	mov.f32 	%f115, 0f00000000;
	mov.b32 	%r60, 0;
	@%p6 bra 	$L__BB2_9;
	mov.u32 	%r39, A_row;
	add.s32 	%r56, %r39, 32;
	mov.f32 	%f115, 0f00000000;
	mov.u32 	%r57, %r3;
	mov.u32 	%r58, %r9;
$L__BB2_8:
	.pragma "nounroll";
	ld.shared.v4.f32 	{%f19, %f20, %f21, %f22}, [%r56+-32];
	mul.wide.s32 	%rd11, %r57, 4;
	add.s64 	%rd12, %rd1, %rd11;
	ld.global.f32 	%f23, [%rd12];
	fma.rn.f32 	%f24, %f19, %f23, %f115;
	mul.wide.u32 	%rd13, %r29, 4;
	add.s64 	%rd14, %rd12, %rd13;
	ld.global.f32 	%f25, [%rd14];
	fma.rn.f32 	%f26, %f20, %f25, %f24;
	add.s64 	%rd15, %rd14, %rd13;
	ld.global.f32 	%f27, [%rd15];
	fma.rn.f32 	%f28, %f21, %f27, %f26;
	add.s64 	%rd16, %rd15, %rd13;
	ld.global.f32 	%f29, [%rd16];
	fma.rn.f32 	%f30, %f22, %f29, %f28;
	ld.shared.v4.f32 	{%f31, %f32, %f33, %f34}, [%r56+-16];
	add.s64 	%rd17, %rd16, %rd13;
	ld.global.f32 	%f35, [%rd17];
	fma.rn.f32 	%f36, %f31, %f35, %f30;
	add.s64 	%rd18, %rd17, %rd13;
	ld.global.f32 	%f37, [%rd18];
	fma.rn.f32 	%f38, %f32, %f37, %f36;
	add.s64 	%rd19, %rd18, %rd13;
	ld.global.f32 	%f39, [%rd19];
	fma.rn.f32 	%f40, %f33, %f39, %f38;
	add.s64 	%rd20, %rd19, %rd13;
	ld.global.f32 	%f41, [%rd20];
	fma.rn.f32 	%f42, %f34, %f41, %f40;
	ld.shared.v4.f32 	{%f43, %f44, %f45, %f46}, [%r56];
	add.s64 	%rd21, %rd20, %rd13;
	ld.global.f32 	%f47, [%rd21];
	fma.rn.f32 	%f48, %f43, %f47, %f42;
	add.s64 	%rd22, %rd21, %rd13;
	ld.global.f32 	%f49, [%rd22];
	fma.rn.f32 	%f50, %f44, %f49, %f48;
	add.s64 	%rd23, %rd22, %rd13;
	ld.global.f32 	%f51, [%rd23];
	fma.rn.f32 	%f52, %f45, %f51, %f50;
	add.s64 	%rd24, %rd23, %rd13;
	ld.global.f32 	%f53, [%rd24];
	fma.rn.f32 	%f54, %f46, %f53, %f52;
	ld.shared.v4.f32 	{%f55, %f56, %f57, %f58}, [%r56+16];
	add.s64 	%rd25, %rd24, %rd13;
	ld.global.f32 	%f59, [%rd25];
	fma.rn.f32 	%f60, %f55, %f59, %f54;
	add.s64 	%rd26, %rd25, %rd13;
	ld.global.f32 	%f61, [%rd26];
	fma.rn.f32 	%f62, %f56, %f61, %f60;
	add.s64 	%rd27, %rd26, %rd13;
	ld.global.f32 	%f63, [%rd27];
	fma.rn.f32 	%f64, %f57, %f63, %f62;
	add.s64 	%rd28, %rd27, %rd13;
	ld.global.f32 	%f65, [%rd28];
	fma.rn.f32 	%f115, %f58, %f65, %f64;
	add.s32 	%r58, %r58, 16;
	add.s32 	%r57, %r57, %r10;
	add.s32 	%r56, %r56, 64;
	setp.ne.s32 	%p7, %r58, 0;
	mov.u32 	%r60, %r7;
	@%p7 bra 	$L__BB2_8;
$L__BB2_9:
	setp.eq.s32 	%p8, %r5, 0;
	@%p8 bra 	$L__BB2_19;
	add.s32 	%r40, %r5, -1;
	setp.lt.u32 	%p9, %r40, 7;
	@%p9 bra 	$L__BB2_12;
	shl.b32 	%r41, %r60, 2;
	mov.u32 	%r42, A_row;
	add.s32 	%r43, %r42, %r41;
	ld.shared.f32 	%f67, [%r43];
	mad.lo.s32 	%r44, %r60, %r29, %r3;
	mul.wide.s32 	%rd29, %r44, 4;
	add.s64 	%rd30, %rd1, %rd29;
	ld.global.f32 	%f68, [%rd30];
	fma.rn.f32 	%f69, %f67, %f68, %f115;
	ld.shared.f32 	%f70, [%r43+4];
	mul.wide.u32 	%rd31, %r29, 4;
	add.s64 	%rd32, %rd30, %rd31;
	ld.global.f32 	%f71, [%rd32];
	fma.rn.f32 	%f72, %f70, %f71, %f69;
	ld.shared.f32 	%f73, [%r43+8];
	add.s64 	%rd33, %rd32, %rd31;
	ld.global.f32 	%f74, [%rd33];
	fma.rn.f32 	%f75, %f73, %f74, %f72;
	ld.shared.f32 	%f76, [%r43+12];
	add.s64 	%rd34, %rd33, %rd31;
	ld.global.f32 	%f77, [%rd34];
	fma.rn.f32 	%f78, %f76, %f77, %f75;
	ld.shared.f32 	%f79, [%r43+16];
	add.s64 	%rd35, %rd34, %rd31;
	ld.global.f32 	%f80, [%rd35];
	fma.rn.f32 	%f81, %f79, %f80, %f78;
	ld.shared.f32 	%f82, [%r43+20];
	add.s64 	%rd36, %rd35, %rd31;
	ld.global.f32 	%f83, [%rd36];
	fma.rn.f32 	%f84, %f82, %f83, %f81;
	ld.shared.f32 	%f85, [%r43+24];
	add.s64 	%rd37, %rd36, %rd31;
	ld.global.f32 	%f86, [%rd37];
	fma.rn.f32 	%f87, %f85, %f86, %f84;
	ld.shared.f32 	%f88, [%r43+28];
	add.s64 	%rd38, %rd37, %rd31;
	ld.global.f32 	%f89, [%rd38];
	fma.rn.f32 	%f115, %f88, %f89, %f87;
	add.s32 	%r60, %r60, 8;
$L__BB2_12:
	setp.eq.s32 	%p10, %r6, 0;
	@%p10 bra 	$L__BB2_19;
	add.s32 	%r45, %r6, -1;
	setp.lt.u32 	%p11, %r45, 3;
	@%p11 bra 	$L__BB2_15;
	shl.b32 	%r46, %r60, 2;
	mov.u32 	%r47, A_row;
	add.s32 	%r48, %r47, %r46;
	ld.shared.f32 	%f91, [%r48];
	mad.lo.s32 	%r49, %r60, %r29, %r3;
	mul.wide.s32 	%rd39, %r49, 4;
	add.s64 	%rd40, %rd1, %rd39;
	ld.global.f32 	%f92, [%rd40];
	fma.rn.f32 	%f93, %f91, %f92, %f115;
	ld.shared.f32 	%f94, [%r48+4];
	add.s64 	%rd42, %rd40, %rd4;
	ld.global.f32 	%f95, [%rd42];
	fma.rn.f32 	%f96, %f94, %f95, %f93;
	ld.shared.f32 	%f97, [%r48+8];
	add.s64 	%rd43, %rd42, %rd4;
	ld.global.f32 	%f98, [%rd43];
	fma.rn.f32 	%f99, %f97, %f98, %f96;
	ld.shared.f32 	%f100, [%r48+12];
	add.s64 	%rd44, %rd43, %rd4;
	ld.global.f32 	%f101, [%rd44];
	fma.rn.f32 	%f115, %f100, %f101, %f99;
	add.s32 	%r60, %r60, 4;
$L__BB2_15:
	setp.eq.s32 	%p12, %r8, 0;
	@%p12 bra 	$L__BB2_19;
	setp.eq.s32 	%p13, %r8, 1;
	shl.b32 	%r50, %r60, 2;
	mov.u32 	%r51, A_row;
	add.s32 	%r27, %r51, %r50;
	ld.shared.f32 	%f102, [%r27];
	mad.lo.s32 	%r52, %r60, %r29, %r3;
	mul.wide.s32 	%rd45, %r52, 4;
	add.s64 	%rd3, %rd1, %rd45;
	ld.global.f32 	%f103, [%rd3];
	fma.rn.f32 	%f115, %f102, %f103, %f115;
	@%p13 bra 	$L__BB2_19;
	setp.eq.s32 	%p14, %r8, 2;
	ld.shared.f32 	%f104, [%r27+4];
	add.s64 	%rd5, %rd3, %rd4;
	ld.global.f32 	%f105, [%rd5];
	fma.rn.f32 	%f115, %f104, %f105, %f115;
	@%p14 bra 	$L__BB2_19;
	ld.shared.f32 	%f106, [%r27+8];
	add.s64 	%rd46, %rd5, %rd4;
	ld.global.f32 	%f107, [%rd46];
	fma.rn.f32 	%f115, %f106, %f107, %f115;
$L__BB2_19:
	ld.param.u64 	%rd50, [_Z16share_mulmat_colPfS_S_i_param_0];
	add.s32 	%r53, %r12, %r3;
	cvta.to.global.u64 	%rd47, %rd50;
	mul.wide.s32 	%rd48, %r53, 4;
	add.s64 	%rd49, %rd47, %rd48;
	st.global.f32 	[%rd49], %f115;
	bar.sync 	0;
	add.s32 	%r54, %r54, 1;
	setp.ne.s32 	%p15, %r54, %r29;
	@%p15 bra 	$L__BB2_2;
$L__BB2_20:
	ret;

}


// ===== COMPILED SASS (sm_100) =====

	.target	sm_100

	.elftype	@"ET_EXEC"


//--------------------- .note.nv.tkinfo           --------------------------
	.section	.note.nv.tkinfo,"",@"SHT_NOTE"
	.sectionflags	@"SHF_NOTE_NV_TKINFO"
	.tkinfo
        /*0018*/ 	.word	0x00000002
        /*0030*/ 	.string	""
        /*0030*/ 	.string	"ptxas"
        /*0030*/ 	.string	"Cuda compilation tools, release 13.0, V13.0.88"
        /*0030*/ 	.string	"Build cuda_13.0.r13.0/compiler.36424714_0"
        /*0030*/ 	.string	"-arch sm_100 -m 64 "



//--------------------- .note.nv.cuinfo           --------------------------
	.section	.note.nv.cuinfo,"",@"SHT_NOTE"
	.sectionflags	@"SHF_NOTE_NV_CUINFO"
        /*0018*/ 	.short	0x0002
        /*001a*/ 	.short	0x0064
        /*001c*/ 	.short	0x0082
	.zero		2


//--------------------- .nv.info                  --------------------------
	.section	.nv.info,"",@"SHT_CUDA_INFO"
	.align	4


	//----- nvinfo : EIATTR_REGCOUNT
	.align		4
        /*0000*/ 	.byte	0x04, 0x2f
        /*0002*/ 	.short	(.L_1 - .L_0)
	.align		4
.L_0:
        /*0004*/ 	.word	index@(_Z18share_mulmat_blockPfS_S_i)
        /*0008*/ 	.word	0x00000020


	//----- nvinfo : EIATTR_FRAME_SIZE
	.align		4
.L_1:
        /*000c*/ 	.byte	0x04, 0x11
        /*000e*/ 	.short	(.L_3 - .L_2)
	.align		4
.L_2:
        /*0010*/ 	.word	index@(_Z18share_mulmat_blockPfS_S_i)
        /*0014*/ 	.word	0x00000000


	//----- nvinfo : EIATTR_REGCOUNT
	.align		4
.L_3:
        /*0018*/ 	.byte	0x04, 0x2f
        /*001a*/ 	.short	(.L_5 - .L_4)
	.align		4
.L_4:
        /*001c*/ 	.word	index@(_Z16share_mulmat_rowPfS_S_i)
        /*0020*/ 	.word	0x00000022


	//----- nvinfo : EIATTR_FRAME_SIZE
	.align		4
.L_5:
        /*0024*/ 	.byte	0x04, 0x11
        /*0026*/ 	.short	(.L_7 - .L_6)
	.align		4
.L_6:
        /*0028*/ 	.word	index@(_Z16share_mulmat_rowPfS_S_i)
        /*002c*/ 	.word	0x00000000


	//----- nvinfo : EIATTR_REGCOUNT
	.align		4
.L_7:
        /*0030*/ 	.byte	0x04, 0x2f
        /*0032*/ 	.short	(.L_9 - .L_8)
	.align		4
.L_8:
        /*0034*/ 	.word	index@(_Z16share_mulmat_colPfS_S_i)
        /*0038*/ 	.word	0x00000020


	//----- nvinfo : EIATTR_FRAME_SIZE
	.align		4
.L_9:
        /*003c*/ 	.byte	0x04, 0x11
        /*003e*/ 	.short	(.L_11 - .L_10)
	.align		4
.L_10:
        /*0040*/ 	.word	index@(_Z16share_mulmat_colPfS_S_i)
        /*0044*/ 	.word	0x00000000


	//----- nvinfo : EIATTR_MIN_STACK_SIZE
	.align		4
.L_11:
        /*0048*/ 	.byte	0x04, 0x12
        /*004a*/ 	.short	(.L_13 - .L_12)
	.align		4
.L_12:
        /*004c*/ 	.word	index@(_Z16share_mulmat_colPfS_S_i)
        /*0050*/ 	.word	0x00000000


	//----- nvinfo : EIATTR_MIN_STACK_SIZE
	.align		4
.L_13:
        /*0054*/ 	.byte	0x04, 0x12
        /*0056*/ 	.short	(.L_15 - .L_14)
	.align		4
.L_14:
        /*0058*/ 	.word	index@(_Z16share_mulmat_rowPfS_S_i)
        /*005c*/ 	.word	0x00000000


	//----- nvinfo : EIATTR_MIN_STACK_SIZE
	.align		4
.L_15:
        /*0060*/ 	.byte	0x04, 0x12
        /*0062*/ 	.short	(.L_17 - .L_16)
	.align		4
.L_16:
        /*0064*/ 	.word	index@(_Z18share_mulmat_blockPfS_S_i)
        /*0068*/ 	.word	0x00000000
.L_17:


//--------------------- .nv.compat                --------------------------
	.section	.nv.compat,"",@"SHT_CUDA_COMPAT_INFO"
	.align	4
        /*0000*/ 	.byte	0x02, 0x09, 0x00, 0x00, 0x02, 0x02, 0x01, 0x00, 0x02, 0x05, 0x05, 0x00, 0x03, 0x07, 0x01, 0x01
        /*0010*/ 	.byte	0x02, 0x03, 0x00, 0x00, 0x02, 0x06, 0x01, 0x00, 0x04, 0x0b, 0x08, 0x00, 0x09, 0x00, 0x00, 0x00
        /*0020*/ 	.byte	0x00, 0x00, 0x00, 0x00


//--------------------- .nv.info._Z16share_mulmat_colPfS_S_i --------------------------
	.section	.nv.info._Z16share_mulmat_colPfS_S_i,"",@"SHT_CUDA_INFO"
	.sectionflags	@""
	.align	4


	//----- nvinfo : EIATTR_CUDA_API_VERSION
	.align		4
        /*0000*/ 	.byte	0x04, 0x37
        /*0002*/ 	.short	(.L_19 - .L_18)
.L_18:
        /*0004*/ 	.word	0x00000082


	//----- nvinfo : EIATTR_KPARAM_INFO
	.align		4
.L_19:
        /*0008*/ 	.byte	0x04, 0x17
        /*000a*/ 	.short	(.L_21 - .L_20)
.L_20:
        /*000c*/ 	.word	0x00000000
        /*0010*/ 	.short	0x0003
        /*0012*/ 	.short	0x0018
        /*0014*/ 	.byte	0x00, 0xf0, 0x11, 0x00


	//----- nvinfo : EIATTR_KPARAM_INFO
	.align		4
.L_21:
        /*0018*/ 	.byte	0x04, 0x17
        /*001a*/ 	.short	(.L_23 - .L_22)
.L_22:
        /*001c*/ 	.word	0x00000000
        /*0020*/ 	.short	0x0002
        /*0022*/ 	.short	0x0010
        /*0024*/ 	.byte	0x00, 0xf5, 0x21, 0x00


	//----- nvinfo : EIATTR_KPARAM_INFO
	.align		4
.L_23:
        /*0028*/ 	.byte	0x04, 0x17
        /*002a*/ 	.short	(.L_25 - .L_24)
.L_24:
        /*002c*/ 	.word	0x00000000
        /*0030*/ 	.short	0x0001
        /*0032*/ 	.short	0x0008
        /*0034*/ 	.byte	0x00, 0xf5, 0x21, 0x00


	//----- nvinfo : EIATTR_KPARAM_INFO
	.align		4
.L_25:
        /*0038*/ 	.byte	0x04, 0x17
        /*003a*/ 	.short	(.L_27 - .L_26)
.L_26:
        /*003c*/ 	.word	0x00000000
        /*0040*/ 	.short	0x0000
        /*0042*/ 	.short	0x0000
        /*0044*/ 	.byte	0x00, 0xf5, 0x21, 0x00


	//----- nvinfo : EIATTR_SPARSE_MMA_MASK
	.align		4
.L_27:
        /*0048*/ 	.byte	0x03, 0x50
        /*004a*/ 	.short	0x0000


	//----- nvinfo : EIATTR_MAXREG_COUNT
	.align		4
        /*004c*/ 	.byte	0x03, 0x1b
        /*004e*/ 	.short	0x00ff


	//----- nvinfo : EIATTR_NUM_BARRIERS
	.align		4
        /*0050*/ 	.byte	0x02, 0x4c
        /*0052*/ 	.byte	0x01
	.zero		1


	//----- nvinfo : EIATTR_MERCURY_ISA_VERSION
	.align		4
        /*0054*/ 	.byte	0x03, 0x5f
        /*0056*/ 	.short	0x0101


	//----- nvinfo : EIATTR_UNUSED_LOAD_BYTE_OFFSET
	.align		4
        /*0058*/ 	.byte	0x04, 0x44
        /*005a*/ 	.short	(.L_29 - .L_28)


	//   ....[0]....
.L_28:
        /*005c*/ 	.word	0x00000b90
        /*0060*/ 	.word	0x00000fff


	//----- nvinfo : EIATTR_VRC_CTA_INIT_COUNT
	.align		4
.L_29:
        /*0064*/ 	.byte	0x02, 0x4a
	.zero		1
	.zero		1


	//----- nvinfo : EIATTR_EXIT_INSTR_OFFSETS
	.align		4
        /*0068*/ 	.byte	0x04, 0x1c
        /*006a*/ 	.short	(.L_31 - .L_30)


	//   ....[0]....
.L_30:
        /*006c*/ 	.word	0x00000080


	//   ....[1]....
        /*0070*/ 	.word	0x00000c90


	//----- nvinfo : EIATTR_CRS_STACK_SIZE
	.align		4
.L_31:
        /*0074*/ 	.byte	0x04, 0x1e
        /*0076*/ 	.short	(.L_33 - .L_32)
.L_32:
        /*0078*/ 	.word	0x00000000


	//----- nvinfo : EIATTR_CBANK_PARAM_SIZE
	.align		4
.L_33:
        /*007c*/ 	.byte	0x03, 0x19
        /*007e*/ 	.short	0x001c


	//----- nvinfo : EIATTR_PARAM_CBANK
	.align		4
        /*0080*/ 	.byte	0x04, 0x0a
        /*0082*/ 	.short	(.L_35 - .L_34)
	.align		4
.L_34:
        /*0084*/ 	.word	index@(.nv.constant0._Z16share_mulmat_colPfS_S_i)
        /*0088*/ 	.short	0x0380
        /*008a*/ 	.short	0x001c


	//----- nvinfo : EIATTR_SW_WAR
	.align		4
.L_35:
        /*008c*/ 	.byte	0x04, 0x36
        /*008e*/ 	.short	(.L_37 - .L_36)
.L_36:
        /*0090*/ 	.word	0x00000008
.L_37:


//--------------------- .nv.info._Z16share_mulmat_rowPfS_S_i --------------------------
	.section	.nv.info._Z16share_mulmat_rowPfS_S_i,"",@"SHT_CUDA_INFO"
	.sectionflags	@""
	.align	4


	//----- nvinfo : EIATTR_CUDA_API_VERSION
	.align		4
        /*0000*/ 	.byte	0x04, 0x37
        /*0002*/ 	.short	(.L_39 - .L_38)
.L_38:
        /*0004*/ 	.word	0x00000082


	//----- nvinfo : EIATTR_KPARAM_INFO
	.align		4
.L_39:
        /*0008*/ 	.byte	0x04, 0x17
        /*000a*/ 	.short	(.L_41 - .L_40)
.L_40:
        /*000c*/ 	.word	0x00000000
        /*0010*/ 	.short	0x0003
        /*0012*/ 	.short	0x0018
        /*0014*/ 	.byte	0x00, 0xf0, 0x11, 0x00


	//----- nvinfo : EIATTR_KPARAM_INFO
	.align		4
.L_41:
        /*0018*/ 	.byte	0x04, 0x17
        /*001a*/ 	.short	(.L_43 - .L_42)
.L_42:
        /*001c*/ 	.word	0x00000000
        /*0020*/ 	.short	0x0002
        /*0022*/ 	.short	0x0010
        /*0024*/ 	.byte	0x00, 0xf5, 0x21, 0x00


	//----- nvinfo : EIATTR_KPARAM_INFO
	.align		4
.L_43:
        /*0028*/ 	.byte	0x04, 0x17
        /*002a*/ 	.short	(.L_45 - .L_44)
.L_44:
        /*002c*/ 	.word	0x00000000
        /*0030*/ 	.short	0x0001
        /*0032*/ 	.short	0x0008
        /*0034*/ 	.byte	0x00, 0xf5, 0x21, 0x00


	//----- nvinfo : EIATTR_KPARAM_INFO
	.align		4
.L_45:
        /*0038*/ 	.byte	0x04, 0x17
        /*003a*/ 	.short	(.L_47 - .L_46)
.L_46:
        /*003c*/ 	.word	0x00000000
        /*0040*/ 	.short	0x0000
        /*0042*/ 	.short	0x0000
        /*0044*/ 	.byte	0x00, 0xf5, 0x21, 0x00


	//----- nvinfo : EIATTR_SPARSE_MMA_MASK
	.align		4
.L_47:
        /*0048*/ 	.byte	0x03, 0x50
        /*004a*/ 	.short	0x0000


	//----- nvinfo : EIATTR_MAXREG_COUNT
	.align		4
        /*004c*/ 	.byte	0x03, 0x1b
        /*004e*/ 	.short	0x00ff


	//----- nvinfo : EIATTR_NUM_BARRIERS
	.align		4
        /*0050*/ 	.byte	0x02, 0x4c
        /*0052*/ 	.byte	0x01
	.zero		1


	//----- nvinfo : EIATTR_MERCURY_ISA_VERSION
	.align		4
        /*0054*/ 	.byte	0x03, 0x5f
        /*0056*/ 	.short	0x0101


	//----- nvinfo : EIATTR_UNUSED_LOAD_BYTE_OFFSET
	.align		4
        /*0058*/ 	.byte	0x04, 0x44
        /*005a*/ 	.short	(.L_49 - .L_48)


	//   ....[0]....
.L_48:
        /*005c*/ 	.word	0x00000a00
        /*0060*/ 	.word	0x00000fff


	//----- nvinfo : EIATTR_VRC_CTA_INIT_COUNT
	.align		4
.L_49:
        /*0064*/ 	.byte	0x02, 0x4a
	.zero		1
	.zero		1


	//----- nvinfo : EIATTR_EXIT_INSTR_OFFSETS
	.align		4
        /*0068*/ 	.byte	0x04, 0x1c
        /*006a*/ 	.short	(.L_51 - .L_50)


	//   ....[0]....
.L_50:
        /*006c*/ 	.word	0x00000080


	//   ....[1]....
        /*0070*/ 	.word	0x00000b00


	//----- nvinfo : EIATTR_CRS_STACK_SIZE
	.align		4
.L_51:
        /*0074*/ 	.byte	0x04, 0x1e
        /*0076*/ 	.short	(.L_53 - .L_52)
.L_52:
        /*0078*/ 	.word	0x00000000


	//----- nvinfo : EIATTR_CBANK_PARAM_SIZE
	.align		4
.L_53:
        /*007c*/ 	.byte	0x03, 0x19
        /*007e*/ 	.short	0x001c


	//----- nvinfo : EIATTR_PARAM_CBANK
	.align		4
        /*0080*/ 	.byte	0x04, 0x0a
        /*0082*/ 	.short	(.L_55 - .L_54)
	.align		4
.L_54:
        /*0084*/ 	.word	index@(.nv.constant0._Z16share_mulmat_rowPfS_S_i)
        /*0088*/ 	.short	0x0380
        /*008a*/ 	.short	0x001c


	//----- nvinfo : EIATTR_SW_WAR
	.align		4
.L_55:
        /*008c*/ 	.byte	0x04, 0x36
        /*008e*/ 	.short	(.L_57 - .L_56)
.L_56:
        /*0090*/ 	.word	0x00000008
.L_57:


//--------------------- .nv.info._Z18share_mulmat_blockPfS_S_i --------------------------
	.section	.nv.info._Z18share_mulmat_blockPfS_S_i,"",@"SHT_CUDA_INFO"
	.sectionflags	@""
	.align	4


	//----- nvinfo : EIATTR_CUDA_API_VERSION
	.align		4
        /*0000*/ 	.byte	0x04, 0x37
        /*0002*/ 	.short	(.L_59 - .L_58)
.L_58:
        /*0004*/ 	.word	0x00000082


	//----- nvinfo : EIATTR_KPARAM_INFO
	.align		4
.L_59:
        /*0008*/ 	.byte	0x04, 0x17
        /*000a*/ 	.short	(.L_61 - .L_60)
.L_60:
        /*000c*/ 	.word	0x00000000
        /*0010*/ 	.short	0x0003
        /*0012*/ 	.short	0x0018
        /*0014*/ 	.byte	0x00, 0xf0, 0x11, 0x00


	//----- nvinfo : EIATTR_KPARAM_INFO
	.align		4
.L_61:
        /*0018*/ 	.byte	0x04, 0x17
        /*001a*/ 	.short	(.L_63 - .L_62)
.L_62:
        /*001c*/ 	.word	0x00000000
        /*0020*/ 	.short	0x0002
        /*0022*/ 	.short	0x0010
        /*0024*/ 	.byte	0x00, 0xf5, 0x21, 0x00


	//----- nvinfo : EIATTR_KPARAM_INFO
	.align		4
.L_63:
        /*0028*/ 	.byte	0x04, 0x17
        /*002a*/ 	.short	(.L_65 - .L_64)
.L_64:
        /*002c*/ 	.word	0x00000000
        /*0030*/ 	.short	0x0001
        /*0032*/ 	.short	0x0008
        /*0034*/ 	.byte	0x00, 0xf5, 0x21, 0x00


	//----- nvinfo : EIATTR_KPARAM_INFO
	.align		4
.L_65:
        /*0038*/ 	.byte	0x04, 0x17
        /*003a*/ 	.short	(.L_67 - .L_66)
.L_66:
        /*003c*/ 	.word	0x00000000
        /*0040*/ 	.short	0x0000
        /*0042*/ 	.short	0x0000
        /*0044*/ 	.byte	0x00, 0xf5, 0x21, 0x00


	//----- nvinfo : EIATTR_SPARSE_MMA_MASK
	.align		4
.L_67:
        /*0048*/ 	.byte	0x03, 0x50
        /*004a*/ 	.short	0x0000


	//----- nvinfo : EIATTR_MAXREG_COUNT
	.align		4
        /*004c*/ 	.byte	0x03, 0x1b
        /*004e*/ 	.short	0x00ff


	//----- nvinfo : EIATTR_NUM_BARRIERS
	.align		4
        /*0050*/ 	.byte	0x02, 0x4c
        /*0052*/ 	.byte	0x01
	.zero		1


	//----- nvinfo : EIATTR_MERCURY_ISA_VERSION
	.align		4
        /*0054*/ 	.byte	0x03, 0x5f
        /*0056*/ 	.short	0x0101


	//----- nvinfo : EIATTR_VRC_CTA_INIT_COUNT
	.align		4
        /*0058*/ 	.byte	0x02, 0x4a
	.zero		1
	.zero		1


	//----- nvinfo : EIATTR_EXIT_INSTR_OFFSETS
	.align		4
        /*005c*/ 	.byte	0x04, 0x1c
        /*005e*/ 	.short	(.L_69 - .L_68)


	//   ....[0]....
.L_68:
        /*0060*/ 	.word	0x000005c0


	//   ....[1]....
        /*0064*/ 	.word	0x00000610


	//----- nvinfo : EIATTR_CBANK_PARAM_SIZE
	.align		4
.L_69:
        /*0068*/ 	.byte	0x03, 0x19
        /*006a*/ 	.short	0x001c


	//----- nvinfo : EIATTR_PARAM_CBANK
	.align		4
        /*006c*/ 	.byte	0x04, 0x0a
        /*006e*/ 	.short	(.L_71 - .L_70)
	.align		4
.L_70:
        /*0070*/ 	.word	index@(.nv.constant0._Z18share_mulmat_blockPfS_S_i)
        /*0074*/ 	.short	0x0380
        /*0076*/ 	.short	0x001c


	//----- nvinfo : EIATTR_SW_WAR
	.align		4
.L_71:
        /*0078*/ 	.byte	0x04, 0x36
        /*007a*/ 	.short	(.L_73 - .L_72)
.L_72:
        /*007c*/ 	.word	0x00000008
.L_73:


//--------------------- .nv.callgraph             --------------------------
	.section	.nv.callgraph,"",@"SHT_CUDA_CALLGRAPH"
	.align	4
	.sectionentsize	8
	.align		4
        /*0000*/ 	.word	0x00000000
	.align		4
        /*0004*/ 	.word	0xffffffff
	.align		4
        /*0008*/ 	.word	0x00000000
	.align		4
        /*000c*/ 	.word	0xfffffffe
	.align		4
        /*0010*/ 	.word	0x00000000
	.align		4
        /*0014*/ 	.word	0xfffffffd
	.align		4
        /*0018*/ 	.word	0x00000000
	.align		4
        /*001c*/ 	.word	0xfffffffc


//--------------------- .text._Z16share_mulmat_colPfS_S_i --------------------------
	.section	.text._Z16share_mulmat_colPfS_S_i,"ax",@progbits
	.align	128
        .global         _Z16share_mulmat_colPfS_S_i
        .type           _Z16share_mulmat_colPfS_S_i,@function
        .size           _Z16share_mulmat_colPfS_S_i,(.L_x_23 - _Z16share_mulmat_colPfS_S_i)
        .other          _Z16share_mulmat_colPfS_S_i,@"STO_CUDA_ENTRY STV_DEFAULT"
_Z16share_mulmat_colPfS_S_i:
.text._Z16share_mulmat_colPfS_S_i:
[----:B------:R-:W-:Y:S01]  /*0000*/  LDC R1, c[0x0][0x37c] ;  /* 0x0000df00ff017b82 */ /* 0x000fe20000000800 */
[----:B------:R-:W0:Y:S07]  /*0010*/  S2R R0, SR_TID.X ;  /* 0x0000000000007919 */ /* 0x000e2e0000002100 */
[----:B------:R-:W0:Y:S08]  /*0020*/  S2UR UR4, SR_CTAID.X ;  /* 0x00000000000479c3 */ /* 0x000e300000002500 */
[----:B------:R-:W0:Y:S08]  /*0030*/  LDC R3, c[0x0][0x360] ;  /* 0x0000d800ff037b82 */ /* 0x000e300000000800 */
[----:B------:R-:W1:Y:S01]  /*0040*/  LDC R5, c[0x0][0x398] ;  /* 0x0000e600ff057b82 */ /* 0x000e620000000800 */
[----:B0-----:R-:W-:Y:S01]  /*0050*/  IMAD R18, R3, UR4, R0 ;  /* 0x0000000403127c24 */ /* 0x001fe2000f8e0200 */
[----:B-1----:R-:W-:-:S04]  /*0060*/  ISETP.GE.AND P0, PT, R5, 0x1, PT ;  /* 0x000000010500780c */ /* 0x002fc80003f06270 */
[----:B------:R-:W-:-:S13]  /*0070*/  ISETP.GE.OR P0, PT, R18, R5, !P0 ;  /* 0x000000051200720c */ /* 0x000fda0004706670 */
[----:B------:R-:W-:Y:S05]  /*0080*/  @P0 EXIT ;  /* 0x000000000000094d */ /* 0x000fea0003800000 */
[C---:B------:R-:W-:Y:S01]  /*0090*/  IADD3 R2, PT, PT, R5.reuse, -0x1, RZ ;  /* 0xffffffff05027810 */ /* 0x040fe20007ffe0ff */
[----:B------:R-:W0:Y:S01]  /*00a0*/  LDCU.64 UR8, c[0x0][0x358] ;  /* 0x00006b00ff0877ac */ /* 0x000e220008000a00 */
[C---:B------:R-:W-:Y:S02]  /*00b0*/  LOP3.LUT R6, R5.reuse, 0x7ffffff0, RZ, 0xc0, !PT ;  /* 0x7ffffff005067812 */ /* 0x040fe400078ec0ff */
[----:B------:R-:W-:Y:S01]  /*00c0*/  ISETP.GE.U32.AND P0, PT, R2, 0xf, PT ;  /* 0x0000000f0200780c */ /* 0x000fe20003f06070 */
[----:B------:R-:W-:Y:S01]  /*00d0*/  UMOV UR4, URZ ;  /* 0x000000ff00047c82 */ /* 0x000fe20008000000 */
[C---:B------:R-:W-:Y:S02]  /*00e0*/  LOP3.LUT R16, R5.reuse, 0xf, RZ, 0xc0, !PT ;  /* 0x0000000f05107812 */ /* 0x040fe400078ec0ff */
[C---:B------:R-:W-:Y:S02]  /*00f0*/  LOP3.LUT R7, R5.reuse, 0x7, RZ, 0xc0, !PT ;  /* 0x0000000705077812 */ /* 0x040fe400078ec0ff */
[----:B------:R-:W-:-:S02]  /*0100*/  LOP3.LUT R2, R5, 0x3, RZ, 0xc0, !PT ;  /* 0x0000000305027812 */ /* 0x000fc400078ec0ff */
[----:B------:R-:W-:-:S07]  /*0110*/  IADD3 R4, PT, PT, -R6, RZ, RZ ;  /* 0x000000ff06047210 */ /* 0x000fce0007ffe1ff */
.L_x_8:
[----:B-1----:R-:W1:Y:S01]  /*0120*/  LDC R5, c[0x0][0x398] ;  /* 0x0000e600ff057b82 */ /* 0x002e620000000800 */
[----:B--2---:R-:W2:Y:S01]  /*0130*/  LDCU UR5, c[0x0][0x398] ;  /* 0x00007300ff0577ac */ /* 0x004ea20008000800 */
[----:B------:R-:W-:Y:S01]  /*0140*/  HFMA2 R12, -RZ, RZ, 0, 0 ;  /* 0x00000000ff0c7431 */ /* 0x000fe200000001ff */
[----:B------:R-:W-:Y:S01]  /*0150*/  UMOV UR7, UR4 ;  /* 0x0000000400077c82 */ /* 0x000fe20008000000 */
[----:B------:R-:W-:-:S04]  /*0160*/  UIADD3 UR4, UPT, UPT, UR4, 0x1, URZ ;  /* 0x0000000104047890 */ /* 0x000fc8000fffe0ff */
[----:B------:R-:W3:Y:S01]  /*0170*/  LDC.64 R8, c[0x0][0x388] ;  /* 0x0000e200ff087b82 */ /* 0x000ee20000000a00 */
[----:B--2---:R-:W-:-:S11]  /*0180*/  UISETP.NE.AND UP0, UPT, UR4, UR5, UPT ;  /* 0x000000050400728c */ /* 0x004fd6000bf05270 */
.L_x_2:
[-C--:B------:R-:W-:Y:S01]  /*0190*/  IADD3 R14, PT, PT, R0, R12.reuse, RZ ;  /* 0x0000000c000e7210 */ /* 0x080fe20007ffe0ff */
[----:B------:R-:W-:Y:S01]  /*01a0*/  BSSY.RECONVERGENT B0, `(.L_x_0) ;  /* 0x000000d000007945 */ /* 0x000fe20003800200 */
[----:B------:R-:W-:Y:S02]  /*01b0*/  IADD3 R12, PT, PT, R3, R12, RZ ;  /* 0x0000000c030c7210 */ /* 0x000fe40007ffe0ff */
[-C--:B-1----:R-:W-:Y:S02]  /*01c0*/  ISETP.GE.AND P1, PT, R14, R5.reuse, PT ;  /* 0x000000050e00720c */ /* 0x082fe40003f26270 */
[----:B------:R-:W-:-:S11]  /*01d0*/  ISETP.GE.AND P2, PT, R12, R5, PT ;  /* 0x000000050c00720c */ /* 0x000fd60003f46270 */
[----:B------:R-:W-:Y:S05]  /*01e0*/  @P1 BRA `(.L_x_1) ;  /* 0x0000000000201947 */ /* 0x000fea0003800000 */
[----:B------:R-:W-:-:S04]  /*01f0*/  IMAD R11, R5, UR7, R14 ;  /* 0x00000007050b7c24 */ /* 0x000fc8000f8e020e */
[----:B---3--:R-:W-:-:S06]  /*0200*/  IMAD.WIDE R10, R11, 0x4, R8 ;  /* 0x000000040b0a7825 */ /* 0x008fcc00078e0208 */
[----:B0-----:R-:W2:Y:S01]  /*0210*/  LDG.E R10, desc[UR8][R10.64] ;  /* 0x000000080a0a7981 */ /* 0x001ea2000c1e1900 */
[----:B------:R-:W0:Y:S01]  /*0220*/  S2UR UR6, SR_CgaCtaId ;  /* 0x00000000000679c3 */ /* 0x000e220000008800 */
[----:B------:R-:W-:Y:S02]  /*0230*/  UMOV UR5, 0x400 ;  /* 0x0000040000057882 */ /* 0x000fe40000000000 */
[----:B0-----:R-:W-:-:S06]  /*0240*/  ULEA UR5, UR6, UR5, 0x18 ;  /* 0x0000000506057291 */ /* 0x001fcc000f8ec0ff */
[----:B------:R-:W-:-:S05]  /*0250*/  LEA R13, R14, UR5, 0x2 ;  /* 0x000000050e0d7c11 */ /* 0x000fca000f8e10ff */
[----:B--2---:R1:W-:Y:S02]  /*0260*/  STS [R13], R10 ;  /* 0x0000000a0d007388 */ /* 0x0043e40000000800 */
.L_x_1:
[----:B0-----:R-:W-:Y:S05]  /*0270*/  BSYNC.RECONVERGENT B0 ;  /* 0x0000000000007941 */ /* 0x001fea0003800200 */
.L_x_0:
[----:B------:R-:W-:Y:S05]  /*0280*/  @!P2 BRA `(.L_x_2) ;  /* 0xfffffffc00c0a947 */ /* 0x000fea000383ffff */
[----:B------:R-:W-:Y:S01]  /*0290*/  BAR.SYNC.DEFER_BLOCKING 0x0 ;  /* 0x0000000000007b1d */ /* 0x000fe20000010000 */
[----:B------:R-:W-:Y:S01]  /*02a0*/  HFMA2 R17, -RZ, RZ, 0, 0 ;  /* 0x00000000ff117431 */ /* 0x000fe200000001ff */
[----:B------:R-:W-:-:S04]  /*02b0*/  MOV R15, RZ ;  /* 0x000000ff000f7202 */ /* 0x000fc80000000f00 */
[----:B------:R-:W-:Y:S05]  /*02c0*/  @!P0 BRA `(.L_x_3) ;  /* 0x0000000400088947 */ /* 0x000fea0003800000 */
[----:B------:R-:W0:Y:S01]  /*02d0*/  S2UR UR6, SR_CgaCtaId ;  /* 0x00000000000679c3 */ /* 0x000e220000008800 */
[----:B------:R-:W-:Y:S01]  /*02e0*/  UMOV UR5, 0x400 ;  /* 0x0000040000057882 */ /* 0x000fe20000000000 */
[----:B------:R-:W-:Y:S02]  /*02f0*/  MOV R15, RZ ;  /* 0x000000ff000f7202 */ /* 0x000fe40000000f00 */
[----:B------:R-:W-:Y:S02]  /*0300*/  MOV R20, R18 ;  /* 0x0000001200147202 */ /* 0x000fe40000000f00 */
[----:B------:R-:W-:Y:S01]  /*0310*/  MOV R17, R4 ;  /* 0x0000000400117202 */ /* 0x000fe20000000f00 */
[----:B0-----:R-:W-:-:S04]  /*0320*/  ULEA UR5, UR6, UR5, 0x18 ;  /* 0x0000000506057291 */ /* 0x001fc8000f8ec0ff */
[----:B------:R-:W-:-:S12]  /*0330*/  UIADD3 UR5, UPT, UPT, UR5, 0x20, URZ ;  /* 0x0000002005057890 */ /* 0x000fd8000fffe0ff */
.L_x_4:
[----:B-1----:R-:W0:Y:S02]  /*0340*/  LDC.64 R12, c[0x0][0x390] ;  /* 0x0000e400ff0c7b82 */ /* 0x002e240000000a00 */
[----:B0-----:R-:W-:-:S04]  /*0350*/  IMAD.WIDE R12, R20, 0x4, R12 ;  /* 0x00000004140c7825 */ /* 0x001fc800078e020c */
[C---:B------:R-:W-:Y:S02]  /*0360*/  IMAD.WIDE.U32 R24, R5.reuse, 0x4, R12 ;  /* 0x0000000405187825 */ /* 0x040fe400078e000c */
[----:B------:R-:W2:Y:S04]  /*0370*/  LDG.E R12, desc[UR8][R12.64] ;  /* 0x000000080c0c7981 */ /* 0x000ea8000c1e1900 */
[----:B------:R-:W4:Y:S01]  /*0380*/  LDG.E R14, desc[UR8][R24.64] ;  /* 0x00000008180e7981 */ /* 0x000f22000c1e1900 */
[----:B------:R-:W-:-:S05]  /*0390*/  IMAD.WIDE.U32 R22, R5, 0x4, R24 ;  /* 0x0000000405167825 */ /* 0x000fca00078e0018 */
[----:B------:R-:W5:Y:S01]  /*03a0*/  LDG.E R21, desc[UR8][R22.64] ;  /* 0x0000000816157981 */ /* 0x000f62000c1e1900 */
[----:B---3--:R-:W-:-:S04]  /*03b0*/  IMAD.WIDE.U32 R8, R5, 0x4, R22 ;  /* 0x0000000405087825 */ /* 0x008fc800078e0016 */
[C---:B------:R-:W-:Y:S01]  /*03c0*/  IMAD.WIDE.U32 R28, R5.reuse, 0x4, R8 ;  /* 0x00000004051c7825 */ /* 0x040fe200078e0008 */
[----:B------:R0:W3:Y:S04]  /*03d0*/  LDG.E R22, desc[UR8][R8.64] ;  /* 0x0000000808167981 */ /* 0x0000e8000c1e1900 */
[----:B------:R1:W3:Y:S04]  /*03e0*/  LDG.E R19, desc[UR8][R28.64] ;  /* 0x000000081c137981 */ /* 0x0002e8000c1e1900 */
[----:B0-----:R-:W2:Y:S01]  /*03f0*/  LDS.128 R8, [UR5+-0x20] ;  /* 0xffffe005ff087984 */ /* 0x001ea20008000c00 */
[----:B-1----:R-:W-:-:S05]  /*0400*/  IMAD.WIDE.U32 R28, R5, 0x4, R28 ;  /* 0x00000004051c7825 */ /* 0x002fca00078e001c */
[----:B------:R-:W3:Y:S01]  /*0410*/  LDG.E R26, desc[UR8][R28.64] ;  /* 0x000000081c1a7981 */ /* 0x000ee2000c1e1900 */
[----:B------:R-:W-:-:S05]  /*0420*/  IMAD.WIDE.U32 R24, R5, 0x4, R28 ;  /* 0x0000000405187825 */ /* 0x000fca00078e001c */
[----:B------:R0:W3:Y:S02]  /*0430*/  LDG.E R27, desc[UR8][R24.64] ;  /* 0x00000008181b7981 */ /* 0x0000e4000c1e1900 */
[----:B0-----:R-:W-:-:S05]  /*0440*/  IMAD.WIDE.U32 R24, R5, 0x4, R24 ;  /* 0x0000000405187825 */ /* 0x001fca00078e0018 */
[----:B------:R-:W3:Y:S01]  /*0450*/  LDG.E R29, desc[UR8][R24.64] ;  /* 0x00000008181d7981 */ /* 0x000ee2000c1e1900 */
[----:B--2---:R-:W-:-:S04]  /*0460*/  FFMA R12, R8, R12, R15 ;  /* 0x0000000c080c7223 */ /* 0x004fc8000000000f */
[----:B----4-:R-:W-:Y:S01]  /*0470*/  FFMA R23, R9, R14, R12 ;  /* 0x0000000e09177223 */ /* 0x010fe2000000000c */
[C---:B------:R-:W-:Y:S01]  /*0480*/  IMAD.WIDE.U32 R8, R5.reuse, 0x4, R24 ;  /* 0x0000000405087825 */ /* 0x040fe200078e0018 */
[----:B------:R-:W0:Y:S04]  /*0490*/  LDS.128 R12, [UR5+-0x10] ;  /* 0xfffff005ff0c7984 */ /* 0x000e280008000c00 */
[----:B------:R1:W2:Y:S01]  /*04a0*/  LDG.E R25, desc[UR8][R8.64] ;  /* 0x0000000808197981 */ /* 0x0002a2000c1e1900 */
[----:B-----5:R-:W-:Y:S01]  /*04b0*/  FFMA R10, R10, R21, R23 ;  /* 0x000000150a0a7223 */ /* 0x020fe20000000017 */
[----:B-1----:R-:W-:-:S05]  /*04c0*/  IMAD.WIDE.U32 R8, R5, 0x4, R8 ;  /* 0x0000000405087825 */ /* 0x002fca00078e0008 */
[----:B------:R1:W4:Y:S01]  /*04d0*/  LDG.E R28, desc[UR8][R8.64] ;  /* 0x00000008081c7981 */ /* 0x000322000c1e1900 */
[----:B---3--:R-:W-:Y:S01]  /*04e0*/  FFMA R11, R11, R22, R10 ;  /* 0x000000160b0b7223 */ /* 0x008fe2000000000a */
[----:B-1----:R-:W-:-:S04]  /*04f0*/  IMAD.WIDE.U32 R8, R5, 0x4, R8 ;  /* 0x0000000405087825 */ /* 0x002fc800078e0008 */
[----:B------:R-:W-:-:S04]  /*0500*/  IMAD.WIDE.U32 R22, R5, 0x4, R8 ;  /* 0x0000000405167825 */ /* 0x000fc800078e0008 */
[----:B0-----:R-:W-:Y:S02]  /*0510*/  FFMA R12, R12, R19, R11 ;  /* 0x000000130c0c7223 */ /* 0x001fe4000000000b */
[----:B------:R0:W3:Y:S02]  /*0520*/  LDG.E R19, desc[UR8][R8.64] ;  /* 0x0000000808137981 */ /* 0x0000e4000c1e1900 */
[C---:B0-----:R-:W-:Y:S02]  /*0530*/  IMAD.WIDE.U32 R8, R5.reuse, 0x4, R22 ;  /* 0x0000000405087825 */ /* 0x041fe400078e0016 */
[----:B------:R-:W5:Y:S02]  /*0540*/  LDG.E R22, desc[UR8][R22.64] ;  /* 0x0000000816167981 */ /* 0x000f64000c1e1900 */
[C---:B------:R-:W-:Y:S02]  /*0550*/  IMAD.WIDE.U32 R10, R5.reuse, 0x4, R8 ;  /* 0x00000004050a7825 */ /* 0x040fe400078e0008 */
[----:B------:R0:W5:Y:S04]  /*0560*/  LDG.E R21, desc[UR8][R8.64] ;  /* 0x0000000808157981 */ /* 0x000168000c1e1900 */
[----:B------:R1:W5:Y:S01]  /*0570*/  LDG.E R24, desc[UR8][R10.64] ;  /* 0x000000080a187981 */ /* 0x000362000c1e1900 */
[----:B0-----:R-:W-:-:S04]  /*0580*/  IMAD.WIDE.U32 R8, R5, 0x4, R10 ;  /* 0x0000000405087825 */ /* 0x001fc800078e000a */
[----:B-1----:R-:W-:Y:S01]  /*0590*/  FFMA R11, R13, R26, R12 ;  /* 0x0000001a0d0b7223 */ /* 0x002fe2000000000c */
[----:B------:R0:W5:Y:S01]  /*05a0*/  LDG.E R23, desc[UR8][R8.64] ;  /* 0x0000000808177981 */ /* 0x000162000c1e1900 */
[----:B------:R-:W-:-:S05]  /*05b0*/  IMAD.WIDE.U32 R12, R5, 0x4, R8 ;  /* 0x00000004050c7825 */ /* 0x000fca00078e0008 */
[----:B------:R1:W5:Y:S01]  /*05c0*/  LDG.E R26, desc[UR8][R12.64] ;  /* 0x000000080c1a7981 */ /* 0x000362000c1e1900 */
[----:B------:R-:W-:-:S03]  /*05d0*/  FFMA R14, R14, R27, R11 ;  /* 0x0000001b0e0e7223 */ /* 0x000fc6000000000b */
[----:B0-----:R-:W2:Y:S01]  /*05e0*/  LDS.128 R8, [UR5] ;  /* 0x00000005ff087984 */ /* 0x001ea20008000c00 */
[----:B------:R-:W-:Y:S01]  /*05f0*/  FFMA R15, R15, R29, R14 ;  /* 0x0000001d0f0f7223 */ /* 0x000fe2000000000e */
[----:B------:R-:W-:-:S04]  /*0600*/  IADD3 R17, PT, PT, R17, 0x10, RZ ;  /* 0x0000001011117810 */ /* 0x000fc80007ffe0ff */
[----:B------:R-:W-:Y:S02]  /*0610*/  ISETP.NE.AND P1, PT, R17, RZ, PT ;  /* 0x000000ff1100720c */ /* 0x000fe40003f25270 */
[----:B------:R-:W-:Y:S01]  /*0620*/  LEA R20, R5, R20, 0x4 ;  /* 0x0000001405147211 */ /* 0x000fe200078e20ff */
[----:B--2---:R-:W-:-:S04]  /*0630*/  FFMA R14, R8, R25, R15 ;  /* 0x00000019080e7223 */ /* 0x004fc8000000000f */
[----:B----4-:R-:W-:Y:S02]  /*0640*/  FFMA R25, R9, R28, R14 ;  /* 0x0000001c09197223 */ /* 0x010fe4000000000e */
[----:B-1----:R-:W0:Y:S01]  /*0650*/  LDS.128 R12, [UR5+0x10] ;  /* 0x00001005ff0c7984 */ /* 0x002e220008000c00 */
[----:B------:R-:W-:Y:S01]  /*0660*/  UIADD3 UR5, UPT, UPT, UR5, 0x40, URZ ;  /* 0x0000004005057890 */ /* 0x000fe2000fffe0ff */
[----:B---3--:R-:W-:-:S04]  /*0670*/  FFMA R10, R10, R19, R25 ;  /* 0x000000130a0a7223 */ /* 0x008fc80000000019 */
[----:B-----5:R-:W-:-:S04]  /*0680*/  FFMA R11, R11, R22, R10 ;  /* 0x000000160b0b7223 */ /* 0x020fc8000000000a */
[----:B0-----:R-:W-:-:S04]  /*0690*/  FFMA R8, R12, R21, R11 ;  /* 0x000000150c087223 */ /* 0x001fc8000000000b */
[----:B------:R-:W-:-:S04]  /*06a0*/  FFMA R13, R13, R24, R8 ;  /* 0x000000180d0d7223 */ /* 0x000fc80000000008 */
[----:B------:R-:W-:-:S04]  /*06b0*/  FFMA R14, R14, R23, R13 ;  /* 0x000000170e0e7223 */ /* 0x000fc8000000000d */
[----:B------:R-:W-:Y:S01]  /*06c0*/  FFMA R15, R15, R26, R14 ;  /* 0x0000001a0f0f7223 */ /* 0x000fe2000000000e */
[----:B------:R-:W-:Y:S06]  /*06d0*/  @P1 BRA `(.L_x_4) ;  /* 0xfffffffc00181947 */ /* 0x000fec000383ffff */
[----:B------:R-:W-:-:S07]  /*06e0*/  MOV R17, R6 ;  /* 0x0000000600117202 */ /* 0x000fce0000000f00 */
.L_x_3:
[----:B------:R-:W-:-:S13]  /*06f0*/  ISETP.NE.AND P1, PT, R16, RZ, PT ;  /* 0x000000ff1000720c */ /* 0x000fda0003f25270 */
[----:B------:R-:W-:Y:S05]  /*0700*/  @!P1 BRA `(.L_x_5) ;  /* 0x0000000400489947 */ /* 0x000fea0003800000 */
[----:B---3--:R-:W-:Y:S02]  /*0710*/  IADD3 R8, PT, PT, R16, -0x1, RZ ;  /* 0xffffffff10087810 */ /* 0x008fe40007ffe0ff */
[----:B------:R-:W-:Y:S02]  /*0720*/  ISETP.NE.AND P2, PT, R7, RZ, PT ;  /* 0x000000ff0700720c */ /* 0x000fe40003f45270 */
[----:B------:R-:W-:-:S13]  /*0730*/  ISETP.GE.U32.AND P1, PT, R8, 0x7, PT ;  /* 0x000000070800780c */ /* 0x000fda0003f26070 */
[----:B------:R-:W-:Y:S05]  /*0740*/  @!P1 BRA `(.L_x_6) ;  /* 0x0000000000849947 */ /* 0x000fea0003800000 */
[----:B------:R-:W0:Y:S01]  /*0750*/  LDC.64 R26, c[0x0][0x390] ;  /* 0x0000e400ff1a7b82 */ /* 0x000e220000000a00 */
[----:B------:R-:W-:-:S04]  /*0760*/  IMAD R9, R17, R5, R18 ;  /* 0x0000000511097224 */ /* 0x000fc800078e0212 */
[----:B0-----:R-:W-:-:S05]  /*0770*/  IMAD.WIDE R26, R9, 0x4, R26 ;  /* 0x00000004091a7825 */ /* 0x001fca00078e021a */
[----:B------:R0:W2:Y:S01]  /*0780*/  LDG.E R14, desc[UR8][R26.64] ;  /* 0x000000081a0e7981 */ /* 0x0000a2000c1e1900 */
[----:B-1----:R-:W-:-:S05]  /*0790*/  IMAD.WIDE.U32 R10, R5, 0x4, R26 ;  /* 0x00000004050a7825 */ /* 0x002fca00078e001a */
[----:B------:R1:W3:Y:S01]  /*07a0*/  LDG.E R20, desc[UR8][R10.64] ;  /* 0x000000080a147981 */ /* 0x0002e2000c1e1900 */
[----:B------:R-:W-:-:S05]  /*07b0*/  IMAD.WIDE.U32 R8, R5, 0x4, R10 ;  /* 0x0000000405087825 */ /* 0x000fca00078e000a */
[----:B------:R-:W4:Y:S01]  /*07c0*/  LDG.E R19, desc[UR8][R8.64] ;  /* 0x0000000808137981 */ /* 0x000f22000c1e1900 */
[----:B------:R-:W-:-:S04]  /*07d0*/  IMAD.WIDE.U32 R28, R5, 0x4, R8 ;  /* 0x00000004051c7825 */ /* 0x000fc800078e0008 */
[C---:B------:R-:W-:Y:S02]  /*07e0*/  IMAD.WIDE.U32 R12, R5.reuse, 0x4, R28 ;  /* 0x00000004050c7825 */ /* 0x040fe400078e001c */
[----:B------:R-:W5:Y:S02]  /*07f0*/  LDG.E R28, desc[UR8][R28.64] ;  /* 0x000000081c1c7981 */ /* 0x000f64000c1e1900 */
[C---:B------:R-:W-:Y:S02]  /*0800*/  IMAD.WIDE.U32 R24, R5.reuse, 0x4, R12 ;  /* 0x0000000405187825 */ /* 0x040fe400078e000c */
[----:B------:R-:W5:Y:S02]  /*0810*/  LDG.E R21, desc[UR8][R12.64] ;  /* 0x000000080c157981 */ /* 0x000f64000c1e1900 */
[C---:B------:R-:W-:Y:S02]  /*0820*/  IMAD.WIDE.U32 R22, R5.reuse, 0x4, R24 ;  /* 0x0000000405167825 */ /* 0x040fe400078e0018 */
[----:B------:R-:W5:Y:S02]  /*0830*/  LDG.E R24, desc[UR8][R24.64] ;  /* 0x0000000818187981 */ /* 0x000f64000c1e1900 */
[----:B0-----:R-:W-:-:S02]  /*0840*/  IMAD.WIDE.U32 R26, R5, 0x4, R22 ;  /* 0x00000004051a7825 */ /* 0x001fc400078e0016 */
[----:B------:R0:W5:Y:S04]  /*0850*/  LDG.E R23, desc[UR8][R22.64] ;  /* 0x0000000816177981 */ /* 0x000168000c1e1900 */
[----:B------:R-:W5:Y:S01]  /*0860*/  LDG.E R26, desc[UR8][R26.64] ;  /* 0x000000081a1a7981 */ /* 0x000f62000c1e1900 */
[----:B-1----:R-:W1:Y:S01]  /*0870*/  S2R R11, SR_CgaCtaId ;  /* 0x00000000000b7919 */ /* 0x002e620000008800 */
[----:B------:R-:W-:-:S04]  /*0880*/  MOV R10, 0x400 ;  /* 0x00000400000a7802 */ /* 0x000fc80000000f00 */
[----:B-1----:R-:W-:-:S04]  /*0890*/  LEA R10, R11, R10, 0x18 ;  /* 0x0000000a0b0a7211 */ /* 0x002fc800078ec0ff */
[----:B0-----:R-:W-:-:S05]  /*08a0*/  LEA R22, R17, R10, 0x2 ;  /* 0x0000000a11167211 */ /* 0x001fca00078e10ff */
[----:B------:R-:W2:Y:S01]  /*08b0*/  LDS.128 R8, [R22] ;  /* 0x0000000016087984 */ /* 0x000ea20000000c00 */
[----:B------:R-:W-:Y:S01]  /*08c0*/  IADD3 R17, PT, PT, R17, 0x8, RZ ;  /* 0x0000000811117810 */ /* 0x000fe20007ffe0ff */
[----:B--2---:R-:W-:Y:S02]  /*08d0*/  FFMA R29, R8, R14, R15 ;  /* 0x0000000e081d7223 */ /* 0x004fe4000000000f */
[----:B------:R-:W0:Y:S02]  /*08e0*/  LDS.128 R12, [R22+0x10] ;  /* 0x00001000160c7984 */ /* 0x000e240000000c00 */
[----:B---3--:R-:W-:-:S04]  /*08f0*/  FFMA R20, R20, R9, R29 ;  /* 0x0000000914147223 */ /* 0x008fc8000000001d */
[----:B----4-:R-:W-:-:S04]  /*0900*/  FFMA R19, R19, R10, R20 ;  /* 0x0000000a13137223 */ /* 0x010fc80000000014 */
[----:B-----5:R-:W-:-:S04]  /*0910*/  FFMA R11, R28, R11, R19 ;  /* 0x0000000b1c0b7223 */ /* 0x020fc80000000013 */
[----:B0-----:R-:W-:-:S04]  /*0920*/  FFMA R11, R12, R21, R11 ;  /* 0x000000150c0b7223 */ /* 0x001fc8000000000b */
[----:B------:R-:W-:-:S04]  /*0930*/  FFMA R24, R24, R13, R11 ;  /* 0x0000000d18187223 */ /* 0x000fc8000000000b */
[----:B------:R-:W-:-:S04]  /*0940*/  FFMA R23, R23, R14, R24 ;  /* 0x0000000e17177223 */ /* 0x000fc80000000018 */
[----:B------:R-:W-:-:S07]  /*0950*/  FFMA R15, R26, R15, R23 ;  /* 0x0000000f1a0f7223 */ /* 0x000fce0000000017 */
.L_x_6:
[----:B------:R-:W-:Y:S05]  /*0960*/  @!P2 BRA `(.L_x_5) ;  /* 0x0000000000b0a947 */ /* 0x000fea0003800000 */
[----:B------:R-:W-:Y:S02]  /*0970*/  IADD3 R8, PT, PT, R7, -0x1, RZ ;  /* 0xffffffff07087810 */ /* 0x000fe40007ffe0ff */
[----:B------:R-:W-:Y:S02]  /*0980*/  ISETP.NE.AND P2, PT, R2, RZ, PT ;  /* 0x000000ff0200720c */ /* 0x000fe40003f45270 */
[----:B------:R-:W-:-:S13]  /*0990*/  ISETP.GE.U32.AND P1, PT, R8, 0x3, PT ;  /* 0x000000030800780c */ /* 0x000fda0003f26070 */
[----:B------:R-:W-:Y:S05]  /*09a0*/  @!P1 BRA `(.L_x_7) ;  /* 0x0000000000509947 */ /* 0x000fea0003800000 */
[----:B------:R-:W0:Y:S01]  /*09b0*/  LDC.64 R8, c[0x0][0x390] ;  /* 0x0000e400ff087b82 */ /* 0x000e220000000a00 */
[----:B------:R-:W-:-:S04]  /*09c0*/  IMAD R25, R17, R5, R18 ;  /* 0x0000000511197224 */ /* 0x000fc800078e0212 */
[----:B0-----:R-:W-:-:S04]  /*09d0*/  IMAD.WIDE R24, R25, 0x4, R8 ;  /* 0x0000000419187825 */ /* 0x001fc800078e0208 */
[C---:B-1----:R-:W-:Y:S02]  /*09e0*/  IMAD.WIDE.U32 R12, R5.reuse, 0x4, R24 ;  /* 0x00000004050c7825 */ /* 0x042fe400078e0018 */
[----:B------:R-:W2:Y:S02]  /*09f0*/  LDG.E R24, desc[UR8][R24.64] ;  /* 0x0000000818187981 */ /* 0x000ea4000c1e1900 */
[C---:B------:R-:W-:Y:S02]  /*0a00*/  IMAD.WIDE.U32 R20, R5.reuse, 0x4, R12 ;  /* 0x0000000405147825 */ /* 0x040fe400078e000c */
[----:B------:R-:W3:Y:S02]  /*0a10*/  LDG.E R13, desc[UR8][R12.64] ;  /* 0x000000080c0d7981 */ /* 0x000ee4000c1e1900 */
[----:B------:R-:W-:Y:S02]  /*0a20*/  IMAD.WIDE.U32 R22, R5, 0x4, R20 ;  /* 0x0000000405167825 */ /* 0x000fe400078e0014 */
[----:B------:R-:W4:Y:S04]  /*0a30*/  LDG.E R20, desc[UR8][R20.64] ;  /* 0x0000000814147981 */ /* 0x000f28000c1e1900 */
[----:B------:R-:W5:Y:S01]  /*0a40*/  LDG.E R23, desc[UR8][R22.64] ;  /* 0x0000000816177981 */ /* 0x000f62000c1e1900 */
[----:B------:R-:W-:Y:S01]  /*0a50*/  MOV R8, 0x400 ;  /* 0x0000040000087802 */ /* 0x000fe20000000f00 */
[----:B------:R-:W0:Y:S03]  /*0a60*/  S2R R9, SR_CgaCtaId ;  /* 0x0000000000097919 */ /* 0x000e260000008800 */
[----:B0-----:R-:W-:-:S04]  /*0a70*/  LEA R8, R9, R8, 0x18 ;  /* 0x0000000809087211 */ /* 0x001fc800078ec0ff */
[C---:B------:R-:W-:Y:S02]  /*0a80*/  LEA R8, R17.reuse, R8, 0x2 ;  /* 0x0000000811087211 */ /* 0x040fe400078e10ff */
[----:B------:R-:W-:-:S04]  /*0a90*/  IADD3 R17, PT, PT, R17, 0x4, RZ ;  /* 0x0000000411117810 */ /* 0x000fc80007ffe0ff */
[----:B------:R-:W2:Y:S02]  /*0aa0*/  LDS.128 R8, [R8] ;  /* 0x0000000008087984 */ /* 0x000ea40000000c00 */
[----:B--2---:R-:W-:-:S04]  /*0ab0*/  FFMA R24, R8, R24, R15 ;  /* 0x0000001808187223 */ /* 0x004fc8000000000f */
[----:B---3--:R-:W-:-:S04]  /*0ac0*/  FFMA R9, R13, R9, R24 ;  /* 0x000000090d097223 */ /* 0x008fc80000000018 */
[----:B----4-:R-:W-:-:S04]  /*0ad0*/  FFMA R10, R20, R10, R9 ;  /* 0x0000000a140a7223 */ /* 0x010fc80000000009 */
[----:B-----5:R-:W-:-:S07]  /*0ae0*/  FFMA R15, R23, R11, R10 ;  /* 0x0000000b170f7223 */ /* 0x020fce000000000a */
.L_x_7:
[----:B------:R-:W-:Y:S05]  /*0af0*/  @!P2 BRA `(.L_x_5) ;  /* 0x00000000004ca947 */ /* 0x000fea0003800000 */
[----:B-1----:R-:W0:Y:S01]  /*0b00*/  LDC.64 R12, c[0x0][0x390] ;  /* 0x0000e400ff0c7b82 */ /* 0x002e220000000a00 */
[----:B------:R-:W-:-:S04]  /*0b10*/  IMAD R9, R17, R5, R18 ;  /* 0x0000000511097224 */ /* 0x000fc800078e0212 */
[----:B0-----:R-:W-:-:S05]  /*0b20*/  IMAD.WIDE R12, R9, 0x4, R12 ;  /* 0x00000004090c7825 */ /* 0x001fca00078e020c */
[----:B------:R-:W2:Y:S01]  /*0b30*/  LDG.E R14, desc[UR8][R12.64] ;  /* 0x000000080c0e7981 */ /* 0x000ea2000c1e1900 */
[----:B------:R-:W-:Y:S02]  /*0b40*/  MOV R8, 0x400 ;  /* 0x0000040000087802 */ /* 0x000fe40000000f00 */
[----:B------:R-:W-:Y:S01]  /*0b50*/  ISETP.NE.AND P1, PT, R2, 0x1, PT ;  /* 0x000000010200780c */ /* 0x000fe20003f25270 */
[----:B------:R-:W0:Y:S02]  /*0b60*/  S2R R9, SR_CgaCtaId ;  /* 0x0000000000097919 */ /* 0x000e240000008800 */
[----:B0-----:R-:W-:-:S04]  /*0b70*/  LEA R8, R9, R8, 0x18 ;  /* 0x0000000809087211 */ /* 0x001fc800078ec0ff */
[----:B------:R-:W-:-:S06]  /*0b80*/  LEA R8, R17, R8, 0x2 ;  /* 0x0000000811087211 */ /* 0x000fcc00078e10ff */
[----:B------:R-:W2:Y:S02]  /*0b90*/  LDS.128 R8, [R8] ;  /* 0x0000000008087984 */ /* 0x000ea40000000c00 */
[----:B--2---:R-:W-:Y:S01]  /*0ba0*/  FFMA R15, R8, R14, R15 ;  /* 0x0000000e080f7223 */ /* 0x004fe2000000000f */
[----:B------:R-:W-:Y:S06]  /*0bb0*/  @!P1 BRA `(.L_x_5) ;  /* 0x00000000001c9947 */ /* 0x000fec0003800000 */
[----:B------:R-:W-:Y:S01]  /*0bc0*/  ISETP.NE.AND P1, PT, R2, 0x2, PT ;  /* 0x000000020200780c */ /* 0x000fe20003f25270 */
[----:B------:R-:W-:-:S12]  /*0bd0*/  IMAD.WIDE.U32 R20, R5, 0x4, R12 ;  /* 0x0000000405147825 */ /* 0x000fd800078e000c */
[----:B------:R-:W-:Y:S02]  /*0be0*/  @P1 IMAD.WIDE.U32 R12, R5, 0x4, R20 ;  /* 0x00000004050c1825 */ /* 0x000fe400078e0014 */
[----:B------:R-:W2:Y:S04]  /*0bf0*/  LDG.E R20, desc[UR8][R20.64] ;  /* 0x0000000814147981 */ /* 0x000ea8000c1e1900 */
[----:B------:R-:W3:Y:S01]  /*0c00*/  @P1 LDG.E R12, desc[UR8][R12.64] ;  /* 0x000000080c0c1981 */ /* 0x000ee2000c1e1900 */
[----:B--2---:R-:W-:-:S04]  /*0c10*/  FFMA R15, R20, R9, R15 ;  /* 0x00000009140f7223 */ /* 0x004fc8000000000f */
[----:B---3--:R-:W-:-:S07]  /*0c20*/  @P1 FFMA R15, R12, R10, R15 ;  /* 0x0000000a0c0f1223 */ /* 0x008fce000000000f */
.L_x_5:
[----:B---3--:R-:W0:Y:S01]  /*0c30*/  LDC.64 R8, c[0x0][0x380] ;  /* 0x0000e000ff087b82 */ /* 0x008e220000000a00 */
[----:B------:R-:W-:-:S04]  /*0c40*/  IMAD R5, R5, UR7, R18 ;  /* 0x0000000705057c24 */ /* 0x000fc8000f8e0212 */
[----:B0-----:R-:W-:-:S05]  /*0c50*/  IMAD.WIDE R8, R5, 0x4, R8 ;  /* 0x0000000405087825 */ /* 0x001fca00078e0208 */
[----:B------:R2:W-:Y:S01]  /*0c60*/  STG.E desc[UR8][R8.64], R15 ;  /* 0x0000000f08007986 */ /* 0x0005e2000c101908 */
[----:B------:R-:W-:Y:S06]  /*0c70*/  BAR.SYNC.DEFER_BLOCKING 0x0 ;  /* 0x0000000000007b1d */ /* 0x000fec0000010000 */
[----:B------:R-:W-:Y:S05]  /*0c80*/  BRA.U UP0, `(.L_x_8) ;  /* 0xfffffff500247547 */ /* 0x000fea000b83ffff */
[----:B------:R-:W-:Y:S05]  /*0c90*/  EXIT ;  /* 0x000000000000794d */ /* 0x000fea0003800000 */
.L_x_9:
[----:B------:R-:W-:-:S00]  /*0ca0*/  BRA `(.L_x_9) ;  /* 0xfffffffc00fc7947 */ /* 0x000fc0000383ffff */
[----:B------:R-:W-:-:S00]  /*0cb0*/  NOP ;  /* 0x0000000000007918 */ /* 0x000fc00000000000 */
        /* <DEDUP_REMOVED lines=12> */
.L_x_23:


//--------------------- .text._Z16share_mulmat_rowPfS_S_i --------------------------
	.section	.text._Z16share_mulmat_rowPfS_S_i,"ax",@progbits
	.align	128
        .global         _Z16share_mulmat_rowPfS_S_i
        .type           _Z16share_mulmat_rowPfS_S_i,@function
        .size           _Z16share_mulmat_rowPfS_S_i,(.L_x_24 - _Z16share_mulmat_rowPfS_S_i)
        .other          _Z16share_mulmat_rowPfS_S_i,@"STO_CUDA_ENTRY STV_DEFAULT"
_Z16share_mulmat_rowPfS_S_i:
.text._Z16share_mulmat_rowPfS_S_i:
        /* <DEDUP_REMOVED lines=9> */
[----:B------:R-:W0:Y:S01]  /*0090*/  LDCU.64 UR4, c[0x0][0x388] ;  /* 0x00007100ff0477ac */ /* 0x000e220008000a00 */
[C---:B------:R-:W-:Y:S01]  /*00a0*/  LOP3.LUT R16, R2.reuse, 0xf, RZ, 0xc0, !PT ;  /* 0x0000000f02107812 */ /* 0x040fe200078ec0ff */
[----:B------:R-:W-:Y:S01]  /*00b0*/  IMAD R17, R17, R2, RZ ;  /* 0x0000000211117224 */ /* 0x000fe200078e02ff */
[----:B------:R-:W-:Y:S01]  /*00c0*/  LOP3.LUT R7, R2, 0x7, RZ, 0xc0, !PT ;  /* 0x0000000702077812 */ /* 0x000fe200078ec0ff */
[----:B------:R-:W1:Y:S01]  /*00d0*/  LDCU.64 UR10, c[0x0][0x358] ;  /* 0x00006b00ff0a77ac */ /* 0x000e620008000a00 */
[----:B------:R-:W-:Y:S02]  /*00e0*/  IADD3 R4, PT, PT, R16, -0x1, RZ ;  /* 0xffffffff10047810 */ /* 0x000fe40007ffe0ff */
[----:B------:R-:W-:Y:S02]  /*00f0*/  IADD3 R5, PT, PT, R7, -0x1, RZ ;  /* 0xffffffff07057810 */ /* 0x000fe40007ffe0ff */
[----:B------:R-:W-:Y:S02]  /*0100*/  LOP3.LUT R6, R2, 0x7ffffff0, RZ, 0xc0, !PT ;  /* 0x7ffffff002067812 */ /* 0x000fe400078ec0ff */
[----:B------:R-:W-:-:S02]  /*0110*/  ISETP.GE.U32.AND P0, PT, R4, 0x7, PT ;  /* 0x000000070400780c */ /* 0x000fc40003f06070 */
[----:B------:R-:W-:Y:S02]  /*0120*/  ISETP.GE.U32.AND P1, PT, R5, 0x3, PT ;  /* 0x000000030500780c */ /* 0x000fe40003f26070 */
[----:B------:R-:W-:Y:S02]  /*0130*/  LOP3.LUT R2, R2, 0x3, RZ, 0xc0, !PT ;  /* 0x0000000302027812 */ /* 0x000fe400078ec0ff */
[----:B------:R-:W-:Y:S01]  /*0140*/  IADD3 R4, PT, PT, -R6, RZ, RZ ;  /* 0x000000ff06047210 */ /* 0x000fe20007ffe1ff */
[----:B0-----:R-:W-:-:S03]  /*0150*/  UIADD3 UR7, UP0, UPT, UR4, 0x20, URZ ;  /* 0x0000002004077890 */ /* 0x001fc6000ff1e0ff */
[----:B------:R-:W-:Y:S01]  /*0160*/  UMOV UR4, URZ ;  /* 0x000000ff00047c82 */ /* 0x000fe20008000000 */
[----:B-1----:R-:W-:-:S12]  /*0170*/  UIADD3.X UR8, UPT, UPT, URZ, UR5, URZ, UP0, !UPT ;  /* 0x00000005ff087290 */ /* 0x002fd800087fe4ff */
.L_x_18:
[----:B0-----:R-:W0:Y:S01]  /*0180*/  LDC R5, c[0x0][0x398] ;  /* 0x0000e600ff057b82 */ /* 0x001e220000000800 */
[----:B------:R-:W-:-:S07]  /*0190*/  HFMA2 R12, -RZ, RZ, 0, 0 ;  /* 0x00000000ff0c7431 */ /* 0x000fce00000001ff */
[----:B-1----:R-:W1:Y:S02]  /*01a0*/  LDC.64 R8, c[0x0][0x390] ;  /* 0x0000e400ff087b82 */ /* 0x002e640000000a00 */
.L_x_12:
[----:B------:R-:W-:Y:S01]  /*01b0*/  IMAD.IADD R14, R0, 0x1, R12 ;  /* 0x00000001000e7824 */ /* 0x000fe200078e020c */
[----:B------:R-:W-:Y:S01]  /*01c0*/  IADD3 R12, PT, PT, R3, R12, RZ ;  /* 0x0000000c030c7210 */ /* 0x000fe20007ffe0ff */
[----:B------:R-:W-:Y:S03]  /*01d0*/  BSSY.RECONVERGENT B0, `(.L_x_10) ;  /* 0x000000c000007945 */ /* 0x000fe60003800200 */
[-C--:B0-----:R-:W-:Y:S02]  /*01e0*/  ISETP.GE.AND P2, PT, R14, R5.reuse, PT ;  /* 0x000000050e00720c */ /* 0x081fe40003f46270 */
[----:B------:R-:W-:-:S11]  /*01f0*/  ISETP.GE.AND P3, PT, R12, R5, PT ;  /* 0x000000050c00720c */ /* 0x000fd60003f66270 */
[----:B------:R-:W-:Y:S05]  /*0200*/  @P2 BRA `(.L_x_11) ;  /* 0x0000000000202947 */ /* 0x000fea0003800000 */
[----:B------:R-:W-:-:S04]  /*0210*/  IMAD R11, R14, R5, UR4 ;  /* 0x000000040e0b7e24 */ /* 0x000fc8000f8e0205 */
[----:B-1----:R-:W-:-:S06]  /*0220*/  IMAD.WIDE R10, R11, 0x4, R8 ;  /* 0x000000040b0a7825 */ /* 0x002fcc00078e0208 */
[----:B------:R-:W2:Y:S01]  /*0230*/  LDG.E R10, desc[UR10][R10.64] ;  /* 0x0000000a0a0a7981 */ /* 0x000ea2000c1e1900 */
[----:B------:R-:W0:Y:S01]  /*0240*/  S2UR UR6, SR_CgaCtaId ;  /* 0x00000000000679c3 */ /* 0x000e220000008800 */
[----:B------:R-:W-:Y:S02]  /*0250*/  UMOV UR5, 0x400 ;  /* 0x0000040000057882 */ /* 0x000fe40000000000 */
[----:B0-----:R-:W-:-:S06]  /*0260*/  ULEA UR5, UR6, UR5, 0x18 ;  /* 0x0000000506057291 */ /* 0x001fcc000f8ec0ff */
[----:B------:R-:W-:-:S05]  /*0270*/  LEA R13, R14, UR5, 0x2 ;  /* 0x000000050e0d7c11 */ /* 0x000fca000f8e10ff */
[----:B--2---:R0:W-:Y:S02]  /*0280*/  STS [R13], R10 ;  /* 0x0000000a0d007388 */ /* 0x0041e40000000800 */
.L_x_11:
[----:B------:R-:W-:Y:S05]  /*0290*/  BSYNC.RECONVERGENT B0 ;  /* 0x0000000000007941 */ /* 0x000fea0003800200 */
.L_x_10:
[----:B------:R-:W-:Y:S05]  /*02a0*/  @!P3 BRA `(.L_x_12) ;  /* 0xfffffffc00c0b947 */ /* 0x000fea000383ffff */
[----:B------:R-:W-:Y:S01]  /*02b0*/  BAR.SYNC.DEFER_BLOCKING 0x0 ;  /* 0x0000000000007b1d */ /* 0x000fe20000010000 */
[----:B------:R-:W-:Y:S01]  /*02c0*/  ISETP.GE.U32.AND P2, PT, R5, 0x10, PT ;  /* 0x000000100500780c */ /* 0x000fe20003f46070 */
[----:B------:R-:W-:Y:S01]  /*02d0*/  HFMA2 R20, -RZ, RZ, 0, 0 ;  /* 0x00000000ff147431 */ /* 0x000fe200000001ff */
[----:B------:R-:W-:-:S11]  /*02e0*/  MOV R15, RZ ;  /* 0x000000ff000f7202 */ /* 0x000fd60000000f00 */
[----:B------:R-:W-:Y:S05]  /*02f0*/  @!P2 BRA `(.L_x_13) ;  /* 0x0000000000d0a947 */ /* 0x000fea0003800000 */
[----:B------:R-:W2:Y:S01]  /*0300*/  S2UR UR6, SR_CgaCtaId ;  /* 0x00000000000679c3 */ /* 0x000ea20000008800 */
[----:B------:R-:W-:Y:S01]  /*0310*/  UMOV UR5, 0x400 ;  /* 0x0000040000057882 */ /* 0x000fe20000000000 */
[----:B------:R-:W-:Y:S01]  /*0320*/  IMAD.MOV.U32 R15, RZ, RZ, RZ ;  /* 0x000000ffff0f7224 */ /* 0x000fe200078e00ff */
[----:B------:R-:W-:Y:S02]  /*0330*/  MOV R18, R17 ;  /* 0x0000001100127202 */ /* 0x000fe40000000f00 */
[----:B------:R-:W-:Y:S01]  /*0340*/  MOV R19, R4 ;  /* 0x0000000400137202 */ /* 0x000fe20000000f00 */
[----:B--2---:R-:W-:-:S04]  /*0350*/  ULEA UR5, UR6, UR5, 0x18 ;  /* 0x0000000506057291 */ /* 0x004fc8000f8ec0ff */
[----:B------:R-:W-:-:S12]  /*0360*/  UIADD3 UR5, UPT, UPT, UR5, 0x20, URZ ;  /* 0x0000002005057890 */ /* 0x000fd8000fffe0ff */
.L_x_14:
[----:B------:R-:W-:Y:S01]  /*0370*/  MOV R30, UR7 ;  /* 0x00000007001e7c02 */ /* 0x000fe20008000f00 */
[----:B------:R-:W-:Y:S01]  /*0380*/  IMAD.U32 R31, RZ, RZ, UR8 ;  /* 0x00000008ff1f7e24 */ /* 0x000fe2000f8e00ff */
[----:B01----:R-:W0:Y:S03]  /*0390*/  LDS.128 R8, [UR5+-0x20] ;  /* 0xffffe005ff087984 */ /* 0x003e260008000c00 */
[----:B------:R-:W-:-:S05]  /*03a0*/  IMAD.WIDE R30, R18, 0x4, R30 ;  /* 0x00000004121e7825 */ /* 0x000fca00078e021e */
[----:B------:R-:W0:Y:S04]  /*03b0*/  LDG.E R12, desc[UR10][R30.64+-0x20] ;  /* 0xffffe00a1e0c7981 */ /* 0x000e28000c1e1900 */
[----:B------:R-:W2:Y:S04]  /*03c0*/  LDG.E R13, desc[UR10][R30.64+-0x1c] ;  /* 0xffffe40a1e0d7981 */ /* 0x000ea8000c1e1900 */
[----:B------:R-:W3:Y:S04]  /*03d0*/  LDG.E R14, desc[UR10][R30.64+-0x18] ;  /* 0xffffe80a1e0e7981 */ /* 0x000ee8000c1e1900 */
[----:B------:R-:W4:Y:S04]  /*03e0*/  LDG.E R20, desc[UR10][R30.64+-0x14] ;  /* 0xffffec0a1e147981 */ /* 0x000f28000c1e1900 */
[----:B------:R-:W5:Y:S04]  /*03f0*/  LDG.E R23, desc[UR10][R30.64+-0x10] ;  /* 0xfffff00a1e177981 */ /* 0x000f68000c1e1900 */
[----:B------:R-:W5:Y:S04]  /*0400*/  LDG.E R22, desc[UR10][R30.64+-0xc] ;  /* 0xfffff40a1e167981 */ /* 0x000f68000c1e1900 */
[----:B------:R-:W5:Y:S04]  /*0410*/  LDG.E R29, desc[UR10][R30.64+-0x8] ;  /* 0xfffff80a1e1d7981 */ /* 0x000f68000c1e1900 */
[----:B------:R-:W5:Y:S04]  /*0420*/  LDG.E R28, desc[UR10][R30.64+-0x4] ;  /* 0xfffffc0a1e1c7981 */ /* 0x000f68000c1e1900 */
[----:B------:R-:W5:Y:S04]  /*0430*/  LDG.E R25, desc[UR10][R30.64] ;  /* 0x0000000a1e197981 */ /* 0x000f68000c1e1900 */
[----:B------:R-:W5:Y:S04]  /*0440*/  LDG.E R26, desc[UR10][R30.64+0x4] ;  /* 0x0000040a1e1a7981 */ /* 0x000f68000c1e1900 */
[----:B------:R-:W5:Y:S04]  /*0450*/  LDG.E R21, desc[UR10][R30.64+0x8] ;  /* 0x0000080a1e157981 */ /* 0x000f68000c1e1900 */
[----:B------:R-:W5:Y:S04]  /*0460*/  LDG.E R27, desc[UR10][R30.64+0x18] ;  /* 0x0000180a1e1b7981 */ /* 0x000f68000c1e1900 */
[----:B------:R-:W5:Y:S01]  /*0470*/  LDG.E R24, desc[UR10][R30.64+0x1c] ;  /* 0x00001c0a1e187981 */ /* 0x000f62000c1e1900 */
[----:B0-----:R-:W-:-:S04]  /*0480*/  FFMA R8, R12, R8, R15 ;  /* 0x000000080c087223 */ /* 0x001fc8000000000f */
[----:B--2---:R-:W-:-:S04]  /*0490*/  FFMA R9, R9, R13, R8 ;  /* 0x0000000d09097223 */ /* 0x004fc80000000008 */
[----:B---3--:R-:W-:Y:S02]  /*04a0*/  FFMA R10, R10, R14, R9 ;  /* 0x0000000e0a0a7223 */ /* 0x008fe40000000009 */
[----:B------:R-:W5:Y:S02]  /*04b0*/  LDS.128 R12, [UR5+-0x10] ;  /* 0xfffff005ff0c7984 */ /* 0x000f640008000c00 */
[----:B----4-:R-:W-:Y:S02]  /*04c0*/  FFMA R10, R11, R20, R10 ;  /* 0x000000140b0a7223 */ /* 0x010fe4000000000a */
[----:B------:R-:W2:Y:S02]  /*04d0*/  LDG.E R20, desc[UR10][R30.64+0xc] ;  /* 0x00000c0a1e147981 */ /* 0x000ea4000c1e1900 */
[----:B-----5:R-:W-:Y:S02]  /*04e0*/  FFMA R10, R23, R12, R10 ;  /* 0x0000000c170a7223 */ /* 0x020fe4000000000a */
[----:B------:R-:W3:Y:S02]  /*04f0*/  LDG.E R23, desc[UR10][R30.64+0x10] ;  /* 0x0000100a1e177981 */ /* 0x000ee4000c1e1900 */
[----:B------:R-:W-:-:S02]  /*0500*/  FFMA R13, R13, R22, R10 ;  /* 0x000000160d0d7223 */ /* 0x000fc4000000000a */
[----:B------:R-:W4:Y:S04]  /*0510*/  LDG.E R22, desc[UR10][R30.64+0x14] ;  /* 0x0000140a1e167981 */ /* 0x000f28000c1e1900 */
[----:B------:R-:W0:Y:S01]  /*0520*/  LDS.128 R8, [UR5] ;  /* 0x00000005ff087984 */ /* 0x000e220008000c00 */
[----:B------:R-:W-:-:S04]  /*0530*/  FFMA R14, R14, R29, R13 ;  /* 0x0000001d0e0e7223 */ /* 0x000fc8000000000d */
[----:B------:R-:W-:Y:S01]  /*0540*/  FFMA R14, R15, R28, R14 ;  /* 0x0000001c0f0e7223 */ /* 0x000fe2000000000e */
[----:B------:R-:W-:-:S03]  /*0550*/  IADD3 R19, PT, PT, R19, 0x10, RZ ;  /* 0x0000001013137810 */ /* 0x000fc60007ffe0ff */
[----:B0-----:R-:W-:Y:S02]  /*0560*/  FFMA R8, R25, R8, R14 ;  /* 0x0000000819087223 */ /* 0x001fe4000000000e */
[----:B------:R-:W3:Y:S02]  /*0570*/  LDS.128 R12, [UR5+0x10] ;  /* 0x00001005ff0c7984 */ /* 0x000ee40008000c00 */
[----:B------:R-:W-:-:S04]  /*0580*/  FFMA R9, R9, R26, R8 ;  /* 0x0000001a09097223 */ /* 0x000fc80000000008 */
[----:B------:R-:W-:Y:S01]  /*0590*/  FFMA R10, R10, R21, R9 ;  /* 0x000000150a0a7223 */ /* 0x000fe20000000009 */
[----:B------:R-:W-:Y:S01]  /*05a0*/  ISETP.NE.AND P2, PT, R19, RZ, PT ;  /* 0x000000ff1300720c */ /* 0x000fe20003f45270 */
[----:B------:R-:W-:Y:S01]  /*05b0*/  UIADD3 UR5, UPT, UPT, UR5, 0x40, URZ ;  /* 0x0000004005057890 */ /* 0x000fe2000fffe0ff */
[----:B------:R-:W-:Y:S01]  /*05c0*/  IADD3 R18, PT, PT, R18, 0x10, RZ ;  /* 0x0000001012127810 */ /* 0x000fe20007ffe0ff */
[----:B--2---:R-:W-:-:S04]  /*05d0*/  FFMA R10, R11, R20, R10 ;  /* 0x000000140b0a7223 */ /* 0x004fc8000000000a */
[----:B---3--:R-:W-:-:S04]  /*05e0*/  FFMA R10, R23, R12, R10 ;  /* 0x0000000c170a7223 */ /* 0x008fc8000000000a */
[----:B----4-:R-:W-:-:S04]  /*05f0*/  FFMA R13, R13, R22, R10 ;  /* 0x000000160d0d7223 */ /* 0x010fc8000000000a */
[----:B------:R-:W-:-:S04]  /*0600*/  FFMA R14, R14, R27, R13 ;  /* 0x0000001b0e0e7223 */ /* 0x000fc8000000000d */
[----:B------:R-:W-:Y:S01]  /*0610*/  FFMA R15, R15, R24, R14 ;  /* 0x000000180f0f7223 */ /* 0x000fe2000000000e */
[----:B------:R-:W-:Y:S06]  /*0620*/  @P2 BRA `(.L_x_14) ;  /* 0xfffffffc00502947 */ /* 0x000fec000383ffff */
[----:B------:R-:W-:-:S07]  /*0630*/  MOV R20, R6 ;  /* 0x0000000600147202 */ /* 0x000fce0000000f00 */
.L_x_13:
[----:B------:R-:W-:-:S13]  /*0640*/  ISETP.NE.AND P2, PT, R16, RZ, PT ;  /* 0x000000ff1000720c */ /* 0x000fda0003f45270 */
[----:B------:R-:W-:Y:S05]  /*0650*/  @!P2 BRA `(.L_x_15) ;  /* 0x000000040008a947 */ /* 0x000fea0003800000 */
[----:B------:R-:W-:Y:S01]  /*0660*/  ISETP.NE.AND P2, PT, R7, RZ, PT ;  /* 0x000000ff0700720c */ /* 0x000fe20003f45270 */
[----:B------:R-:W-:-:S12]  /*0670*/  @!P0 BRA `(.L_x_16) ;  /* 0x0000000000688947 */ /* 0x000fd80003800000 */
[----:B------:R-:W2:Y:S01]  /*0680*/  LDC.64 R18, c[0x0][0x388] ;  /* 0x0000e200ff127b82 */ /* 0x000ea20000000a00 */
[----:B-1----:R-:W-:-:S04]  /*0690*/  IMAD.IADD R9, R17, 0x1, R20 ;  /* 0x0000000111097824 */ /* 0x002fc800078e0214 */
[----:B--2---:R-:W-:-:S05]  /*06a0*/  IMAD.WIDE R18, R9, 0x4, R18 ;  /* 0x0000000409127825 */ /* 0x004fca00078e0212 */
[----:B------:R-:W2:Y:S04]  /*06b0*/  LDG.E R12, desc[UR10][R18.64] ;  /* 0x0000000a120c7981 */ /* 0x000ea8000c1e1900 */
[----:B------:R-:W3:Y:S04]  /*06c0*/  LDG.E R22, desc[UR10][R18.64+0x4] ;  /* 0x0000040a12167981 */ /* 0x000ee8000c1e1900 */
[----:B------:R-:W4:Y:S04]  /*06d0*/  LDG.E R25, desc[UR10][R18.64+0x8] ;  /* 0x0000080a12197981 */ /* 0x000f28000c1e1900 */
[----:B------:R-:W5:Y:S04]  /*06e0*/  LDG.E R26, desc[UR10][R18.64+0xc] ;  /* 0x00000c0a121a7981 */ /* 0x000f68000c1e1900 */
[----:B------:R-:W5:Y:S04]  /*06f0*/  LDG.E R23, desc[UR10][R18.64+0x10] ;  /* 0x0000100a12177981 */ /* 0x000f68000c1e1900 */
[----:B------:R-:W5:Y:S04]  /*0700*/  LDG.E R24, desc[UR10][R18.64+0x14] ;  /* 0x0000140a12187981 */ /* 0x000f68000c1e1900 */
[----:B------:R-:W5:Y:S04]  /*0710*/  LDG.E R21, desc[UR10][R18.64+0x18] ;  /* 0x0000180a12157981 */ /* 0x000f68000c1e1900 */
[----:B------:R-:W5:Y:S01]  /*0720*/  LDG.E R28, desc[UR10][R18.64+0x1c] ;  /* 0x00001c0a121c7981 */ /* 0x000f62000c1e1900 */
[----:B------:R-:W-:Y:S01]  /*0730*/  MOV R8, 0x400 ;  /* 0x0000040000087802 */ /* 0x000fe20000000f00 */
[----:B------:R-:W1:Y:S03]  /*0740*/  S2R R9, SR_CgaCtaId ;  /* 0x0000000000097919 */ /* 0x000e660000008800 */
[----:B-1----:R-:W-:-:S04]  /*0750*/  LEA R9, R9, R8, 0x18 ;  /* 0x0000000809097211 */ /* 0x002fc800078ec0ff */
[C---:B------:R-:W-:Y:S02]  /*0760*/  LEA R27, R20.reuse, R9, 0x2 ;  /* 0x00000009141b7211 */ /* 0x040fe400078e10ff */
[----:B------:R-:W-:-:S03]  /*0770*/  IADD3 R20, PT, PT, R20, 0x8, RZ ;  /* 0x0000000814147810 */ /* 0x000fc60007ffe0ff */
[----:B0-----:R-:W2:Y:S02]  /*0780*/  LDS.128 R8, [R27] ;  /* 0x000000001b087984 */ /* 0x001ea40000000c00 */
        /* <DEDUP_REMOVED lines=9> */
.L_x_16:
[----:B------:R-:W-:Y:S05]  /*0820*/  @!P2 BRA `(.L_x_15) ;  /* 0x000000000094a947 */ /* 0x000fea0003800000 */
[----:B------:R-:W-:Y:S01]  /*0830*/  ISETP.NE.AND P2, PT, R2, RZ, PT ;  /* 0x000000ff0200720c */ /* 0x000fe20003f45270 */
[----:B------:R-:W-:-:S12]  /*0840*/  @!P1 BRA `(.L_x_17) ;  /* 0x0000000000449947 */ /* 0x000fd80003800000 */
[----:B0-----:R-:W0:Y:S01]  /*0850*/  LDC.64 R12, c[0x0][0x388] ;  /* 0x0000e200ff0c7b82 */ /* 0x001e220000000a00 */
[----:B-1----:R-:W-:-:S05]  /*0860*/  IADD3 R9, PT, PT, R17, R20, RZ ;  /* 0x0000001411097210 */ /* 0x002fca0007ffe0ff */
[----:B0-----:R-:W-:-:S05]  /*0870*/  IMAD.WIDE R12, R9, 0x4, R12 ;  /* 0x00000004090c7825 */ /* 0x001fca00078e020c */
[----:B------:R-:W2:Y:S04]  /*0880*/  LDG.E R14, desc[UR10][R12.64] ;  /* 0x0000000a0c0e7981 */ /* 0x000ea8000c1e1900 */
[----:B------:R-:W3:Y:S04]  /*0890*/  LDG.E R19, desc[UR10][R12.64+0x4] ;  /* 0x0000040a0c137981 */ /* 0x000ee8000c1e1900 */
[----:B------:R-:W4:Y:S04]  /*08a0*/  LDG.E R18, desc[UR10][R12.64+0x8] ;  /* 0x0000080a0c127981 */ /* 0x000f28000c1e1900 */
[----:B------:R-:W5:Y:S01]  /*08b0*/  LDG.E R21, desc[UR10][R12.64+0xc] ;  /* 0x00000c0a0c157981 */ /* 0x000f62000c1e1900 */
[----:B------:R-:W-:Y:S01]  /*08c0*/  MOV R8, 0x400 ;  /* 0x0000040000087802 */ /* 0x000fe20000000f00 */
[----:B------:R-:W0:Y:S03]  /*08d0*/  S2R R9, SR_CgaCtaId ;  /* 0x0000000000097919 */ /* 0x000e260000008800 */
[----:B0-----:R-:W-:-:S05]  /*08e0*/  LEA R9, R9, R8, 0x18 ;  /* 0x0000000809097211 */ /* 0x001fca00078ec0ff */
[C---:B------:R-:W-:Y:S01]  /*08f0*/  IMAD R9, R20.reuse, 0x4, R9 ;  /* 0x0000000414097824 */ /* 0x040fe200078e0209 */
[----:B------:R-:W-:-:S05]  /*0900*/  IADD3 R20, PT, PT, R20, 0x4, RZ ;  /* 0x0000000414147810 */ /* 0x000fca0007ffe0ff */
[----:B------:R-:W2:Y:S02]  /*0910*/  LDS.128 R8, [R9] ;  /* 0x0000000009087984 */ /* 0x000ea40000000c00 */
[----:B--2---:R-:W-:-:S04]  /*0920*/  FFMA R8, R14, R8, R15 ;  /* 0x000000080e087223 */ /* 0x004fc8000000000f */
[----:B---3--:R-:W-:-:S04]  /*0930*/  FFMA R19, R19, R9, R8 ;  /* 0x0000000913137223 */ /* 0x008fc80000000008 */
[----:B----4-:R-:W-:-:S04]  /*0940*/  FFMA R10, R18, R10, R19 ;  /* 0x0000000a120a7223 */ /* 0x010fc80000000013 */
[----:B-----5:R-:W-:-:S07]  /*0950*/  FFMA R15, R21, R11, R10 ;  /* 0x0000000b150f7223 */ /* 0x020fce000000000a */
.L_x_17:
[----:B------:R-:W-:Y:S05]  /*0960*/  @!P2 BRA `(.L_x_15) ;  /* 0x000000000044a947 */ /* 0x000fea0003800000 */
[----:B0-----:R-:W0:Y:S01]  /*0970*/  LDC.64 R12, c[0x0][0x388] ;  /* 0x0000e200ff0c7b82 */ /* 0x001e220000000a00 */
[----:B-1----:R-:W-:-:S05]  /*0980*/  IADD3 R9, PT, PT, R17, R20, RZ ;  /* 0x0000001411097210 */ /* 0x002fca0007ffe0ff */
        /* <DEDUP_REMOVED lines=11> */
[----:B------:R-:W2:-:S12]  /*0a40*/  LDG.E R8, desc[UR10][R12.64+0x4] ;  /* 0x0000040a0c087981 */ /* 0x000e98000c1e1900 */
[----:B------:R-:W3:Y:S01]  /*0a50*/  @P2 LDG.E R14, desc[UR10][R12.64+0x8] ;  /* 0x0000080a0c0e2981 */ /* 0x000ee2000c1e1900 */
[----:B--2---:R-:W-:-:S04]  /*0a60*/  FFMA R15, R8, R9, R15 ;  /* 0x00000009080f7223 */ /* 0x004fc8000000000f */
[----:B---3--:R-:W-:-:S07]  /*0a70*/  @P2 FFMA R15, R14, R10, R15 ;  /* 0x0000000a0e0f2223 */ /* 0x008fce000000000f */
.L_x_15:
[----:B-1----:R-:W1:Y:S01]  /*0a80*/  LDC.64 R8, c[0x0][0x380] ;  /* 0x0000e000ff087b82 */ /* 0x002e620000000a00 */
[----:B------:R-:W-:Y:S01]  /*0a90*/  IADD3 R11, PT, PT, R17, UR4, RZ ;  /* 0x00000004110b7c10 */ /* 0x000fe2000fffe0ff */
[----:B------:R-:W-:-:S06]  /*0aa0*/  UIADD3 UR4, UPT, UPT, UR4, 0x1, URZ ;  /* 0x0000000104047890 */ /* 0x000fcc000fffe0ff */
[----:B------:R-:W-:Y:S01]  /*0ab0*/  ISETP.NE.AND P2, PT, R5, UR4, PT ;  /* 0x0000000405007c0c */ /* 0x000fe2000bf45270 */
[----:B-1----:R-:W-:-:S05]  /*0ac0*/  IMAD.WIDE R8, R11, 0x4, R8 ;  /* 0x000000040b087825 */ /* 0x002fca00078e0208 */
[----:B------:R1:W-:Y:S01]  /*0ad0*/  STG.E desc[UR10][R8.64], R15 ;  /* 0x0000000f08007986 */ /* 0x0003e2000c10190a */
[----:B------:R-:W-:Y:S06]  /*0ae0*/  BAR.SYNC.DEFER_BLOCKING 0x0 ;  /* 0x0000000000007b1d */ /* 0x000fec0000010000 */
[----:B------:R-:W-:Y:S05]  /*0af0*/  @P2 BRA `(.L_x_18) ;  /* 0xfffffff400a02947 */ /* 0x000fea000383ffff */
[----:B------:R-:W-:Y:S05]  /*0b00*/  EXIT ;  /* 0x000000000000794d */ /* 0x000fea0003800000 */
.L_x_19:
        /* <DEDUP_REMOVED lines=15> */
.L_x_24:


//--------------------- .text._Z18share_mulmat_blockPfS_S_i --------------------------
	.section	.text._Z18share_mulmat_blockPfS_S_i,"ax",@progbits
	.align	128
        .global         _Z18share_mulmat_blockPfS_S_i
        .type           _Z18share_mulmat_blockPfS_S_i,@function
        .size           _Z18share_mulmat_blockPfS_S_i,(.L_x_25 - _Z18share_mulmat_blockPfS_S_i)
        .other          _Z18share_mulmat_blockPfS_S_i,@"STO_CUDA_ENTRY STV_DEFAULT"
_Z18share_mulmat_blockPfS_S_i:
.text._Z18share_mulmat_blockPfS_S_i:
[----:B------:R-:W-:Y:S01]  /*0000*/  LDC R1, c[0x0][0x37c] ;  /* 0x0000df00ff017b82 */ /* 0x000fe20000000800 */
[----:B------:R-:W0:Y:S01]  /*0010*/  LDCU UR4, c[0x0][0x398] ;  /* 0x00007300ff0477ac */ /* 0x000e220008000800 */
[----:B------:R-:W1:Y:S01]  /*0020*/  S2R R7, SR_TID.Y ;  /* 0x0000000000077919 */ /* 0x000e620000002200 */
[----:B------:R-:W-:Y:S01]  /*0030*/  HFMA2 R23, -RZ, RZ, 0, 0 ;  /* 0x00000000ff177431 */ /* 0x000fe200000001ff */
[----:B------:R-:W2:Y:S01]  /*0040*/  LDCU.64 UR8, c[0x0][0x358] ;  /* 0x00006b00ff0877ac */ /* 0x000ea20008000a00 */
[----:B------:R-:W1:Y:S01]  /*0050*/  S2R R2, SR_CTAID.Y ;  /* 0x0000000000027919 */ /* 0x000e620000002600 */
[----:B------:R-:W3:Y:S01]  /*0060*/  S2R R3, SR_TID.X ;  /* 0x0000000000037919 */ /* 0x000ee20000002100 */
[----:B------:R-:W3:Y:S01]  /*0070*/  S2R R8, SR_CTAID.X ;  /* 0x0000000000087919 */ /* 0x000ee20000002500 */
[----:B0-----:R-:W-:-:S04]  /*0080*/  MOV R0, UR4 ;  /* 0x0000000400007c02 */ /* 0x001fc80008000f00 */
[----:B------:R-:W-:Y:S02]  /*0090*/  ISETP.GE.AND P0, PT, R0, 0x1, PT ;  /* 0x000000010000780c */ /* 0x000fe40003f06270 */
[----:B-1----:R-:W-:Y:S02]  /*00a0*/  LEA R5, R2, R7, 0x4 ;  /* 0x0000000702057211 */ /* 0x002fe400078e20ff */
[----:B---3--:R-:W-:-:S09]  /*00b0*/  LEA R2, R8, R3, 0x4 ;  /* 0x0000000308027211 */ /* 0x008fd200078e20ff */
[----:B--2---:R-:W-:Y:S05]  /*00c0*/  @!P0 BRA `(.L_x_20) ;  /* 0x0000000400348947 */ /* 0x004fea0003800000 */
[----:B------:R-:W0:Y:S01]  /*00d0*/  S2UR UR6, SR_CgaCtaId ;  /* 0x00000000000679c3 */ /* 0x000e220000008800 */
[----:B------:R-:W-:Y:S01]  /*00e0*/  UMOV UR4, 0x400 ;  /* 0x0000040000047882 */ /* 0x000fe20000000000 */
[----:B------:R-:W-:Y:S01]  /*00f0*/  IADD3 R4, PT, PT, R0, 0xf, RZ ;  /* 0x0000000f00047810 */ /* 0x000fe20007ffe0ff */
[----:B------:R-:W-:Y:S01]  /*0100*/  UIADD3 UR5, UPT, UPT, UR4, 0x400, URZ ;  /* 0x0000040004057890 */ /* 0x000fe2000fffe0ff */
[-C--:B------:R-:W-:Y:S01]  /*0110*/  IMAD R17, R7, R0.reuse, R3 ;  /* 0x0000000007117224 */ /* 0x080fe200078e0203 */
[----:B------:R-:W-:Y:S02]  /*0120*/  MOV R23, RZ ;  /* 0x000000ff00177202 */ /* 0x000fe40000000f00 */
[----:B------:R-:W-:Y:S01]  /*0130*/  SHF.R.U32.HI R19, RZ, 0x4, R4 ;  /* 0x00000004ff137819 */ /* 0x000fe20000011604 */
[----:B------:R-:W1:Y:S01]  /*0140*/  LDC R6, c[0x0][0x398] ;  /* 0x0000e600ff067b82 */ /* 0x000e620000000800 */
[----:B------:R-:W-:Y:S02]  /*0150*/  IMAD R17, R8, 0x10, R17 ;  /* 0x0000001008117824 */ /* 0x000fe400078e0211 */
[----:B------:R-:W-:Y:S01]  /*0160*/  IMAD R4, R5, R0, R3 ;  /* 0x0000000005047224 */ /* 0x000fe200078e0203 */
[----:B------:R-:W-:Y:S01]  /*0170*/  IADD3 R19, PT, PT, -R19, RZ, RZ ;  /* 0x000000ff13137210 */ /* 0x000fe20007ffe1ff */
[----:B0-----:R-:W-:-:S02]  /*0180*/  ULEA UR5, UR6, UR5, 0x18 ;  /* 0x0000000506057291 */ /* 0x001fc4000f8ec0ff */
[----:B------:R-:W-:-:S04]  /*0190*/  ULEA UR4, UR6, UR4, 0x18 ;  /* 0x0000000406047291 */ /* 0x000fc8000f8ec0ff */
[----:B------:R-:W-:Y:S02]  /*01a0*/  LEA R20, R3, UR5, 0x2 ;  /* 0x0000000503147c11 */ /* 0x000fe4000f8e10ff */
[----:B------:R-:W-:-:S03]  /*01b0*/  LEA R18, R7, UR4, 0x6 ;  /* 0x0000000407127c11 */ /* 0x000fc6000f8e30ff */
[----:B------:R-:W-:Y:S01]  /*01c0*/  IMAD R16, R7, 0x40, R20 ;  /* 0x0000004007107824 */ /* 0x000fe200078e0214 */
[----:B------:R-:W-:-:S07]  /*01d0*/  LEA R21, R3, R18, 0x2 ;  /* 0x0000001203157211 */ /* 0x000fce00078e10ff */
.L_x_21:
[----:B-1----:R-:W-:Y:S01]  /*01e0*/  MOV R0, R6 ;  /* 0x0000000600007202 */ /* 0x002fe20000000f00 */
[----:B------:R-:W-:Y:S01]  /*01f0*/  HFMA2 R22, -RZ, RZ, 0, 0 ;  /* 0x00000000ff167431 */ /* 0x000fe200000001ff */
[----:B------:R-:W-:Y:S02]  /*0200*/  MOV R27, RZ ;  /* 0x000000ff001b7202 */ /* 0x000fe40000000f00 */
[-C--:B------:R-:W-:Y:S02]  /*0210*/  ISETP.GE.AND P1, PT, R3, R0.reuse, PT ;  /* 0x000000000300720c */ /* 0x080fe40003f26270 */
[-C--:B------:R-:W-:Y:S02]  /*0220*/  ISETP.GE.U32.AND P0, PT, R2, R0.reuse, PT ;  /* 0x000000000200720c */ /* 0x080fe40003f06070 */
[-C--:B------:R-:W-:Y:S02]  /*0230*/  ISETP.GE.U32.OR P1, PT, R5, R0.reuse, P1 ;  /* 0x000000000500720c */ /* 0x080fe40000f26470 */
[----:B------:R-:W-:-:S11]  /*0240*/  ISETP.GE.OR P0, PT, R7, R0, P0 ;  /* 0x000000000700720c */ /* 0x000fd60000706670 */
[----:B------:R-:W0:Y:S08]  /*0250*/  @!P1 LDC.64 R10, c[0x0][0x388] ;  /* 0x0000e200ff0a9b82 */ /* 0x000e300000000a00 */
[----:B------:R-:W1:Y:S01]  /*0260*/  @!P0 LDC.64 R8, c[0x0][0x390] ;  /* 0x0000e400ff088b82 */ /* 0x000e620000000a00 */
[----:B0-----:R-:W-:-:S05]  /*0270*/  @!P1 IMAD.WIDE.U32 R10, R4, 0x4, R10 ;  /* 0x00000004040a9825 */ /* 0x001fca00078e000a */
[----:B------:R-:W2:Y:S01]  /*0280*/  @!P1 LDG.E R22, desc[UR8][R10.64] ;  /* 0x000000080a169981 */ /* 0x000ea2000c1e1900 */
[----:B-1----:R-:W-:-:S05]  /*0290*/  @!P0 IMAD.WIDE.U32 R8, R17, 0x4, R8 ;  /* 0x0000000411088825 */ /* 0x002fca00078e0008 */
[----:B------:R-:W3:Y:S01]  /*02a0*/  @!P0 LDG.E R27, desc[UR8][R8.64] ;  /* 0x00000008081b8981 */ /* 0x000ee2000c1e1900 */
[----:B------:R-:W-:-:S05]  /*02b0*/  VIADD R19, R19, 0x1 ;  /* 0x0000000113137836 */ /* 0x000fca0000000000 */
[----:B------:R-:W-:Y:S02]  /*02c0*/  ISETP.NE.AND P0, PT, R19, RZ, PT ;  /* 0x000000ff1300720c */ /* 0x000fe40003f05270 */
[----:B------:R-:W-:Y:S02]  /*02d0*/  IADD3 R3, PT, PT, R3, 0x10, RZ ;  /* 0x0000001003037810 */ /* 0x000fe40007ffe0ff */
[----:B------:R-:W-:Y:S02]  /*02e0*/  IADD3 R7, PT, PT, R7, 0x10, RZ ;  /* 0x0000001007077810 */ /* 0x000fe40007ffe0ff */
[----:B------:R-:W-:Y:S02]  /*02f0*/  IADD3 R4, PT, PT, R4, 0x10, RZ ;  /* 0x0000001004047810 */ /* 0x000fe40007ffe0ff */
[----:B------:R-:W-:Y:S01]  /*0300*/  LEA R17, R0, R17, 0x4 ;  /* 0x0000001100117211 */ /* 0x000fe200078e20ff */
[----:B--2---:R-:W-:Y:S04]  /*0310*/  STS [R21], R22 ;  /* 0x0000001615007388 */ /* 0x004fe80000000800 */
[----:B---3--:R-:W-:Y:S01]  /*0320*/  STS [R16], R27 ;  /* 0x0000001b10007388 */ /* 0x008fe20000000800 */
[----:B------:R-:W-:Y:S06]  /*0330*/  BAR.SYNC.DEFER_BLOCKING 0x0 ;  /* 0x0000000000007b1d */ /* 0x000fec0000010000 */
[----:B------:R-:W-:Y:S04]  /*0340*/  LDS R26, [R20] ;  /* 0x00000000141a7984 */ /* 0x000fe80000000800 */
[----:B------:R-:W0:Y:S04]  /*0350*/  LDS.128 R12, [R18] ;  /* 0x00000000120c7984 */ /* 0x000e280000000c00 */
[----:B------:R-:W1:Y:S04]  /*0360*/  LDS R29, [R20+0x40] ;  /* 0x00004000141d7984 */ /* 0x000e680000000800 */
[----:B------:R-:W2:Y:S04]  /*0370*/  LDS R25, [R20+0x80] ;  /* 0x0000800014197984 */ /* 0x000ea80000000800 */
[----:B------:R-:W3:Y:S04]  /*0380*/  LDS R24, [R20+0xc0] ;  /* 0x0000c00014187984 */ /* 0x000ee80000000800 */
[----:B------:R-:W-:Y:S04]  /*0390*/  LDS.128 R8, [R18+0x10] ;  /* 0x0000100012087984 */ /* 0x000fe80000000c00 */
[----:B------:R-:W-:Y:S04]  /*03a0*/  LDS R22, [R20+0x140] ;  /* 0x0001400014167984 */ /* 0x000fe80000000800 */
[----:B------:R-:W-:Y:S01]  /*03b0*/  LDS R27, [R20+0x200] ;  /* 0x00020000141b7984 */ /* 0x000fe20000000800 */
[----:B0-----:R-:W-:-:S03]  /*03c0*/  FFMA R12, R12, R26, R23 ;  /* 0x0000001a0c0c7223 */ /* 0x001fc60000000017 */
[----:B------:R-:W0:Y:S01]  /*03d0*/  LDS R23, [R20+0x100] ;  /* 0x0001000014177984 */ /* 0x000e220000000800 */
[----:B-1----:R-:W-:-:S03]  /*03e0*/  FFMA R12, R29, R13, R12 ;  /* 0x0000000d1d0c7223 */ /* 0x002fc6000000000c */
[----:B------:R-:W-:Y:S01]  /*03f0*/  LDS R26, [R20+0x1c0] ;  /* 0x0001c000141a7984 */ /* 0x000fe20000000800 */
[----:B--2---:R-:W-:-:S03]  /*0400*/  FFMA R13, R25, R14, R12 ;  /* 0x0000000e190d7223 */ /* 0x004fc6000000000c */
[----:B------:R-:W1:Y:S01]  /*0410*/  LDS R25, [R20+0x180] ;  /* 0x0001800014197984 */ /* 0x000e620000000800 */
[----:B---3--:R-:W-:-:S03]  /*0420*/  FFMA R13, R24, R15, R13 ;  /* 0x0000000f180d7223 */ /* 0x008fc6000000000d */
[----:B------:R-:W-:Y:S01]  /*0430*/  LDS R24, [R20+0x240] ;  /* 0x0002400014187984 */ /* 0x000fe20000000800 */
[----:B0-----:R-:W-:-:S03]  /*0440*/  FFMA R23, R8, R23, R13 ;  /* 0x0000001708177223 */ /* 0x001fc6000000000d */
[----:B------:R-:W0:Y:S01]  /*0450*/  LDS.128 R12, [R18+0x20] ;  /* 0x00002000120c7984 */ /* 0x000e220000000c00 */
[----:B------:R-:W-:-:S03]  /*0460*/  FFMA R22, R22, R9, R23 ;  /* 0x0000000916167223 */ /* 0x000fc60000000017 */
[----:B------:R-:W2:Y:S01]  /*0470*/  LDS R23, [R20+0x280] ;  /* 0x0002800014177984 */ /* 0x000ea20000000800 */
[----:B-1----:R-:W-:-:S03]  /*0480*/  FFMA R25, R25, R10, R22 ;  /* 0x0000000a19197223 */ /* 0x002fc60000000016 */
[----:B------:R-:W1:Y:S01]  /*0490*/  LDS R22, [R20+0x2c0] ;  /* 0x0002c00014167984 */ /* 0x000e620000000800 */
[----:B------:R-:W-:-:S03]  /*04a0*/  FFMA R11, R26, R11, R25 ;  /* 0x0000000b1a0b7223 */ /* 0x000fc60000000019 */
[----:B------:R-:W-:Y:S01]  /*04b0*/  LDS R25, [R20+0x300] ;  /* 0x0003000014197984 */ /* 0x000fe20000000800 */
[----:B0-----:R-:W-:-:S03]  /*04c0*/  FFMA R27, R12, R27, R11 ;  /* 0x0000001b0c1b7223 */ /* 0x001fc6000000000b */
[----:B------:R-:W0:Y:S01]  /*04d0*/  LDS.128 R8, [R18+0x30] ;  /* 0x0000300012087984 */ /* 0x000e220000000c00 */
[----:B------:R-:W-:-:S03]  /*04e0*/  FFMA R24, R24, R13, R27 ;  /* 0x0000000d18187223 */ /* 0x000fc6000000001b */
[----:B------:R-:W3:Y:S04]  /*04f0*/  LDS R27, [R20+0x340] ;  /* 0x00034000141b7984 */ /* 0x000ee80000000800 */
[----:B------:R-:W4:Y:S04]  /*0500*/  LDS R13, [R20+0x380] ;  /* 0x00038000140d7984 */ /* 0x000f280000000800 */
[----:B------:R-:W5:Y:S01]  /*0510*/  LDS R12, [R20+0x3c0] ;  /* 0x0003c000140c7984 */ /* 0x000f620000000800 */
[----:B--2---:R-:W-:-:S04]  /*0520*/  FFMA R23, R23, R14, R24 ;  /* 0x0000000e17177223 */ /* 0x004fc80000000018 */
[----:B-1----:R-:W-:-:S04]  /*0530*/  FFMA R15, R22, R15, R23 ;  /* 0x0000000f160f7223 */ /* 0x002fc80000000017 */
[----:B0-----:R-:W-:-:S04]  /*0540*/  FFMA R8, R8, R25, R15 ;  /* 0x0000001908087223 */ /* 0x001fc8000000000f */
[----:B---3--:R-:W-:-:S04]  /*0550*/  FFMA R8, R27, R9, R8 ;  /* 0x000000091b087223 */ /* 0x008fc80000000008 */
[----:B----4-:R-:W-:-:S04]  /*0560*/  FFMA R13, R13, R10, R8 ;  /* 0x0000000a0d0d7223 */ /* 0x010fc80000000008 */
[----:B-----5:R-:W-:Y:S01]  /*0570*/  FFMA R23, R12, R11, R13 ;  /* 0x0000000b0c177223 */ /* 0x020fe2000000000d */
[----:B------:R-:W-:Y:S06]  /*0580*/  BAR.SYNC.DEFER_BLOCKING 0x0 ;  /* 0x0000000000007b1d */ /* 0x000fec0000010000 */
[----:B------:R-:W-:Y:S05]  /*0590*/  @P0 BRA `(.L_x_21) ;  /* 0xfffffffc00100947 */ /* 0x000fea000383ffff */
.L_x_20:
[----:B------:R-:W-:-:S04]  /*05a0*/  VIMNMX R3, PT, PT, R5, R2, !PT ;  /* 0x0000000205037248 */ /* 0x000fc80007fe0100 */
[----:B------:R-:W-:-:S13]  /*05b0*/  ISETP.GE.AND P0, PT, R3, R0, PT ;  /* 0x000000000300720c */ /* 0x000fda0003f06270 */
[----:B------:R-:W-:Y:S05]  /*05c0*/  @P0 EXIT ;  /* 0x000000000000094d */ /* 0x000fea0003800000 */
[----:B------:R-:W0:Y:S01]  /*05d0*/  LDC.64 R6, c[0x0][0x380] ;  /* 0x0000e000ff067b82 */ /* 0x000e220000000a00 */
[----:B------:R-:W-:-:S04]  /*05e0*/  IMAD R3, R5, R0, R2 ;  /* 0x0000000005037224 */ /* 0x000fc800078e0202 */
[----:B0-----:R-:W-:-:S05]  /*05f0*/  IMAD.WIDE.U32 R2, R3, 0x4, R6 ;  /* 0x0000000403027825 */ /* 0x001fca00078e0006 */
[----:B------:R-:W-:Y:S01]  /*0600*/  STG.E desc[UR8][R2.64], R23 ;  /* 0x0000001702007986 */ /* 0x000fe2000c101908 */
[----:B------:R-:W-:Y:S05]  /*0610*/  EXIT ;  /* 0x000000000000794d */ /* 0x000fea0003800000 */
.L_x_22:
        /* <DEDUP_REMOVED lines=14> */
.L_x_25:


//--------------------- .nv.shared._Z16share_mulmat_colPfS_S_i --------------------------
	.section	.nv.shared._Z16share_mulmat_colPfS_S_i,"aw",@nobits
	.sectionflags	@""
	.align	16
	.zero		1024


//--------------------- .nv.shared.reserved.0     --------------------------
	.section	.nv.shared.reserved.0,"aw",@nobits
	.weak		__nv_reservedSMEM_offset_0_alias
	.size		__nv_reservedSMEM_offset_0_alias, 0, 64
	.other		__nv_reservedSMEM_offset_0_alias,@"STO_CUDA_RESERVED_SHARED STV_DEFAULT"
__nv_reservedSMEM_offset_0_alias:
	.zero		0
	.zero		64


//--------------------- .nv.shared._Z16share_mulmat_rowPfS_S_i --------------------------
	.section	.nv.shared._Z16share_mulmat_rowPfS_S_i,"aw",@nobits
	.sectionflags	@""
	.align	16
	.zero		1024


//--------------------- .nv.shared._Z18share_mulmat_blockPfS_S_i --------------------------
	.section	.nv.shared._Z18share_mulmat_blockPfS_S_i,"aw",@nobits
	.sectionflags	@""
	.align	16
.nv.shared._Z18share_mulmat_blockPfS_S_i:
	.zero		3072


//--------------------- .nv.constant0._Z16share_mulmat_colPfS_S_i --------------------------
	.section	.nv.constant0._Z16share_mulmat_colPfS_S_i,"a",@progbits
	.sectionflags	@""
	.align	4
.nv.constant0._Z16share_mulmat_colPfS_S_i:
	.zero		924


//--------------------- .nv.constant0._Z16share_mulmat_rowPfS_S_i --------------------------
	.section	.nv.constant0._Z16share_mulmat_rowPfS_S_i,"a",@progbits
	.sectionflags	@""
	.align	4
.nv.constant0._Z16share_mulmat_rowPfS_S_i:
	.zero		924


//--------------------- .nv.constant0._Z18share_mulmat_blockPfS_S_i --------------------------
	.section	.nv.constant0._Z18share_mulmat_blockPfS_S_i,"a",@progbits
	.sectionflags	@""
	.align	4
.nv.constant0._Z18share_mulmat_blockPfS_S_i:
	.zero		924


//--------------------- SYMBOLS --------------------------

	.type		.nv.reservedSmem.offset0,@object
	.size		.nv.reservedSmem.offset0,0x4
	.type		.nv.reservedSmem.cap,@object
	.size		.nv.reservedSmem.cap,0x4
